	.target	sm_100a

	.elftype	@"ET_EXEC"


//--------------------- .note.nv.tkinfo           --------------------------
	.section	.note.nv.tkinfo,"",@"SHT_NOTE"
	.sectionflags	@"SHF_NOTE_NV_TKINFO"
	.tkinfo
        /*0018*/ 	.word	0x00000081
        /*0030*/ 	.string	""
        /*0030*/ 	.string	"ptxas-blackwell"
        /*0030*/ 	.string	"Cuda compilation tools, release 12.9, V12.9.86"
        /*0030*/ 	.string	"Build cuda_12.9.r12.9/compiler.36037853_0"
        /*0030*/ 	.string	"-v  -suppress-debug-info  -lineinfo  -arch sm_100a "



//--------------------- .note.nv.cuver            --------------------------
	.section	.note.nv.cuver,"",@"SHT_NOTE"
	.sectionflags	@"SHF_NOTE_NV_CUVER"
        /*0018*/ 	.short	0x0001
        /*001a*/ 	.short	0x0064
        /*001c*/ 	.short	0x0001
        /*001e*/ 	.short	0x0000
        /*0020*/ 	.short	0x0001
        /*0022*/ 	.short	0x0000


//--------------------- .nv.info                  --------------------------
	.section	.nv.info,"",@"SHT_CUDA_INFO"
	.align	4


	//----- nvinfo : EIATTR_REGCOUNT
	.align		4
        /*0000*/ 	.byte	0x04, 0x2f
        /*0002*/ 	.short	(.L_4 - .L_3)
	.align		4
.L_3:
        /*0004*/ 	.word	index@(gluon_tcgen05)
        /*0008*/ 	.word	0x000000aa


	//----- nvinfo : EIATTR_FRAME_SIZE
	.align		4
.L_4:
        /*000c*/ 	.byte	0x04, 0x11
        /*000e*/ 	.short	(.L_6 - .L_5)
	.align		4
.L_5:
        /*0010*/ 	.word	index@($__internal_2_$__cuda_sm10x_tcgen05_guardrail_trap_unallocated_columns_being_dealloced)
        /*0014*/ 	.word	0x00000000


	//----- nvinfo : EIATTR_FRAME_SIZE
	.align		4
.L_6:
        /*0018*/ 	.byte	0x04, 0x11
        /*001a*/ 	.short	(.L_8 - .L_7)
	.align		4
.L_7:
        /*001c*/ 	.word	index@($__internal_1_$__cuda_sm10x_tcgen05_guardrail_trap_phase_invalid_during_alloc)
        /*0020*/ 	.word	0x00000000


	//----- nvinfo : EIATTR_FRAME_SIZE
	.align		4
.L_8:
        /*0024*/ 	.byte	0x04, 0x11
        /*0026*/ 	.short	(.L_10 - .L_9)
	.align		4
.L_9:
        /*0028*/ 	.word	index@($__internal_0_$__cuda_sm10x_tcgen05_guardrail_trap_col_being_dealloced_not_returned_by_alloc)
        /*002c*/ 	.word	0x00000000


	//----- nvinfo : EIATTR_FRAME_SIZE
	.align		4
.L_10:
        /*0030*/ 	.byte	0x04, 0x11
        /*0032*/ 	.short	(.L_12 - .L_11)
	.align		4
.L_11:
        /*0034*/ 	.word	index@(gluon_tcgen05)
        /*0038*/ 	.word	0x00000000


	//----- nvinfo : EIATTR_MIN_STACK_SIZE
	.align		4
.L_12:
        /*003c*/ 	.byte	0x04, 0x12
        /*003e*/ 	.short	(.L_14 - .L_13)
	.align		4
.L_13:
        /*0040*/ 	.word	index@(gluon_tcgen05)
        /*0044*/ 	.word	0x00000000
.L_14:


//--------------------- .nv.info.gluon_tcgen05    --------------------------
	.section	.nv.info.gluon_tcgen05,"",@"SHT_CUDA_INFO"
	.sectionflags	@""
	.align	4


	//----- nvinfo : EIATTR_CUDA_API_VERSION
	.align		4
        /*0000*/ 	.byte	0x04, 0x37
        /*0002*/ 	.short	(.L_16 - .L_15)
.L_15:
        /*0004*/ 	.word	0x00000081


	//----- nvinfo : EIATTR_KPARAM_INFO
	.align		4
.L_16:
        /*0008*/ 	.byte	0x04, 0x17
        /*000a*/ 	.short	(.L_18 - .L_17)
.L_17:
        /*000c*/ 	.word	0x00000000
        /*0010*/ 	.short	0x000a
        /*0012*/ 	.short	0x0048
        /*0014*/ 	.byte	0x00, 0xf4, 0x21, 0x00


	//----- nvinfo : EIATTR_KPARAM_INFO
	.align		4
.L_18:
        /*0018*/ 	.byte	0x04, 0x17
        /*001a*/ 	.short	(.L_20 - .L_19)
.L_19:
        /*001c*/ 	.word	0x00000000
        /*0020*/ 	.short	0x0009
        /*0022*/ 	.short	0x0040
        /*0024*/ 	.byte	0x00, 0xf4, 0x21, 0x00


	//----- nvinfo : EIATTR_KPARAM_INFO
	.align		4
.L_20:
        /*0028*/ 	.byte	0x04, 0x17
        /*002a*/ 	.short	(.L_22 - .L_21)
.L_21:
        /*002c*/ 	.word	0x00000000
        /*0030*/ 	.short	0x0008
        /*0032*/ 	.short	0x0038
        /*0034*/ 	.byte	0x00, 0xf0, 0x21, 0x00


	//----- nvinfo : EIATTR_KPARAM_INFO
	.align		4
.L_22:
        /*0038*/ 	.byte	0x04, 0x17
        /*003a*/ 	.short	(.L_24 - .L_23)
.L_23:
        /*003c*/ 	.word	0x00000000
        /*0040*/ 	.short	0x0007
        /*0042*/ 	.short	0x0030
        /*0044*/ 	.byte	0x00, 0xf0, 0x21, 0x00


	//----- nvinfo : EIATTR_KPARAM_INFO
	.align		4
.L_24:
        /*0048*/ 	.byte	0x04, 0x17
        /*004a*/ 	.short	(.L_26 - .L_25)
.L_25:
        /*004c*/ 	.word	0x00000000
        /*0050*/ 	.short	0x0006
        /*0052*/ 	.short	0x0028
        /*0054*/ 	.byte	0x00, 0xf0, 0x21, 0x00


	//----- nvinfo : EIATTR_KPARAM_INFO
	.align		4
.L_26:
        /*0058*/ 	.byte	0x04, 0x17
        /*005a*/ 	.short	(.L_28 - .L_27)
.L_27:
        /*005c*/ 	.word	0x00000000
        /*0060*/ 	.short	0x0005
        /*0062*/ 	.short	0x0020
        /*0064*/ 	.byte	0x00, 0xf0, 0x11, 0x00


	//----- nvinfo : EIATTR_KPARAM_INFO
	.align		4
.L_28:
        /*0068*/ 	.byte	0x04, 0x17
        /*006a*/ 	.short	(.L_30 - .L_29)
.L_29:
        /*006c*/ 	.word	0x00000000
        /*0070*/ 	.short	0x0004
        /*0072*/ 	.short	0x001c
        /*0074*/ 	.byte	0x00, 0xf0, 0x11, 0x00


	//----- nvinfo : EIATTR_KPARAM_INFO
	.align		4
.L_30:
        /*0078*/ 	.byte	0x04, 0x17
        /*007a*/ 	.short	(.L_32 - .L_31)
.L_31:
        /*007c*/ 	.word	0x00000000
        /*0080*/ 	.short	0x0003
        /*0082*/ 	.short	0x0018
        /*0084*/ 	.byte	0x00, 0xf0, 0x11, 0x00


	//----- nvinfo : EIATTR_KPARAM_INFO
	.align		4
.L_32:
        /*0088*/ 	.byte	0x04, 0x17
        /*008a*/ 	.short	(.L_34 - .L_33)
.L_33:
        /*008c*/ 	.word	0x00000000
        /*0090*/ 	.short	0x0002
        /*0092*/ 	.short	0x0010
        /*0094*/ 	.byte	0x00, 0xf4, 0x21, 0x00


	//----- nvinfo : EIATTR_KPARAM_INFO
	.align		4
.L_34:
        /*0098*/ 	.byte	0x04, 0x17
        /*009a*/ 	.short	(.L_36 - .L_35)
.L_35:
        /*009c*/ 	.word	0x00000000
        /*00a0*/ 	.short	0x0001
        /*00a2*/ 	.short	0x0008
        /*00a4*/ 	.byte	0x00, 0xf4, 0x21, 0x00


	//----- nvinfo : EIATTR_KPARAM_INFO
	.align		4
.L_36:
        /*00a8*/ 	.byte	0x04, 0x17
        /*00aa*/ 	.short	(.L_38 - .L_37)
.L_37:
        /*00ac*/ 	.word	0x00000000
        /*00b0*/ 	.short	0x0000
        /*00b2*/ 	.short	0x0000
        /*00b4*/ 	.byte	0x00, 0xf4, 0x21, 0x00


	//----- nvinfo : EIATTR_AT_ENTRY_FRAGMENTS
	.align		4
.L_38:
        /*00b8*/ 	.byte	0x04, 0x4f
        /*00ba*/ 	.short	(.L_40 - .L_39)


	//   ....[0]....
.L_39:
        /*00bc*/ 	.word	0x00000004


	//----- nvinfo : EIATTR_RESERVED_SMEM_USED
	.align		4
.L_40:
        /*00c0*/ 	.byte	0x01, 0x41
	.zero		2


	//----- nvinfo : EIATTR_SPARSE_MMA_MASK
	.align		4
        /*00c4*/ 	.byte	0x03, 0x50
        /*00c6*/ 	.short	0x0000


	//----- nvinfo : EIATTR_TCGEN05_1CTA_USED
	.align		4
        /*00c8*/ 	.byte	0x01, 0x51
	.zero		2


	//----- nvinfo : EIATTR_MAXREG_COUNT
	.align		4
        /*00cc*/ 	.byte	0x03, 0x1b
        /*00ce*/ 	.short	0x00ff


	//----- nvinfo : EIATTR_NUM_BARRIERS
	.align		4
        /*00d0*/ 	.byte	0x02, 0x4c
        /*00d2*/ 	.byte	0x01
	.zero		1


	//----- nvinfo : EIATTR_INT_WARP_WIDE_INSTR_OFFSETS
	.align		4
        /*00d4*/ 	.byte	0x04, 0x31
        /*00d6*/ 	.short	(.L_42 - .L_41)


	//   ....[0]....
.L_41:
        /*00d8*/ 	.word	0x00001730


	//   ....[1]....
        /*00dc*/ 	.word	0x00001750


	//   ....[2]....
        /*00e0*/ 	.word	0x000017d0


	//   ....[3]....
        /*00e4*/ 	.word	0x000018e0


	//   ....[4]....
        /*00e8*/ 	.word	0x00001bc0


	//   ....[5]....
        /*00ec*/ 	.word	0x00001bd0


	//   ....[6]....
        /*00f0*/ 	.word	0x00001d20


	//   ....[7]....
        /*00f4*/ 	.word	0x00001d60


	//   ....[8]....
        /*00f8*/ 	.word	0x00001f10


	//   ....[9]....
        /*00fc*/ 	.word	0x00001f20


	//   ....[10]....
        /*0100*/ 	.word	0x00002da0


	//   ....[11]....
        /*0104*/ 	.word	0x00002df0


	//----- nvinfo : EIATTR_COOP_GROUP_MASK_REGIDS
	.align		4
.L_42:
        /*0108*/ 	.byte	0x04, 0x29
        /*010a*/ 	.short	(.L_44 - .L_43)


	//   ....[0]....
.L_43:
        /*010c*/ 	.word	0xffffffff


	//   ....[1]....
        /*0110*/ 	.word	0xffffffff


	//   ....[2]....
        /*0114*/ 	.word	0xffffffff


	//   ....[3]....
        /*0118*/ 	.word	0xffffffff


	//   ....[4]....
        /*011c*/ 	.word	0xffffffff


	//   ....[5]....
        /*0120*/ 	.word	0xffffffff


	//   ....[6]....
        /*0124*/ 	.word	0xffffffff


	//   ....[7]....
        /*0128*/ 	.word	0xffffffff


	//   ....[8]....
        /*012c*/ 	.word	0xffffffff


	//   ....[9]....
        /*0130*/ 	.word	0xffffffff


	//----- nvinfo : EIATTR_COOP_GROUP_INSTR_OFFSETS
	.align		4
.L_44:
        /*0134*/ 	.byte	0x04, 0x28
        /*0136*/ 	.short	(.L_46 - .L_45)


	//   ....[0]....
.L_45:
        /*0138*/ 	.word	0x00000050


	//   ....[1]....
        /*013c*/ 	.word	0x00000310


	//   ....[2]....
        /*0140*/ 	.word	0x00000500


	//   ....[3]....
        /*0144*/ 	.word	0x000009c0


	//   ....[4]....
        /*0148*/ 	.word	0x00000b00


	//   ....[5]....
        /*014c*/ 	.word	0x00000fb0


	//   ....[6]....
        /*0150*/ 	.word	0x000010f0


	//   ....[7]....
        /*0154*/ 	.word	0x000015e0


	//   ....[8]....
        /*0158*/ 	.word	0x00002c30


	//   ....[9]....
        /*015c*/ 	.word	0x00002ea0


	//----- nvinfo : EIATTR_VRC_CTA_INIT_COUNT
	.align		4
.L_46:
        /*0160*/ 	.byte	0x02, 0x4a
        /*0162*/ 	.byte	0x80
	.zero		1


	//----- nvinfo : EIATTR_MBARRIER_INSTR_OFFSETS
	.align		4
        /*0164*/ 	.byte	0x04, 0x39
        /*0166*/ 	.short	(.L_48 - .L_47)


	//   ....[0]....
.L_47:
        /*0168*/ 	.word	0x000017f0
        /*016c*/ 	.word	0x000000ff
        /*0170*/ 	.word	0x0000c000
        /*0174*/ 	.short	0x0100
        /*0176*/ 	.byte	0x0a
	.zero		1


	//   ....[1]....
        /*0178*/ 	.word	0x00001800
        /*017c*/ 	.word	0x000000ff
        /*0180*/ 	.word	0x0000c010
        /*0184*/ 	.short	0x0100
        /*0186*/ 	.byte	0x0a
	.zero		1


	//   ....[2]....
        /*0188*/ 	.word	0x00001a80
        /*018c*/ 	.word	0x000000ff
        /*0190*/ 	.word	0x0000c000
        /*0194*/ 	.short	0x010a
        /*0196*/ 	.byte	0x0a
	.zero		1


	//   ....[3]....
        /*0198*/ 	.word	0x00001c20
        /*019c*/ 	.word	0x000000ff
        /*01a0*/ 	.word	0x0000c010
        /*01a4*/ 	.short	0x010a
        /*01a6*/ 	.byte	0x0a
	.zero		1


	//   ....[4]....
        /*01a8*/ 	.word	0x00001df0
        /*01ac*/ 	.word	0x000000ff
        /*01b0*/ 	.word	0x0000c000
        /*01b4*/ 	.short	0x010a
        /*01b6*/ 	.byte	0x0a
	.zero		1


	//   ....[5]....
        /*01b8*/ 	.word	0x00001f60
        /*01bc*/ 	.word	0x000000ff
        /*01c0*/ 	.word	0x0000c010
        /*01c4*/ 	.short	0x010a
        /*01c6*/ 	.byte	0x0a
	.zero		1


	//   ....[6]....
        /*01c8*/ 	.word	0x00001ff0
        /*01cc*/ 	.word	0x000000ff
        /*01d0*/ 	.word	0x0000c000
        /*01d4*/ 	.short	0x0108
        /*01d6*/ 	.byte	0x0a
	.zero		1


	//   ....[7]....
        /*01d8*/ 	.word	0x00002000
        /*01dc*/ 	.word	0x000000ff
        /*01e0*/ 	.word	0x0000c010
        /*01e4*/ 	.short	0x0108
        /*01e6*/ 	.byte	0x0a
	.zero		1


	//   ....[8]....
        /*01e8*/ 	.word	0x00002ec0
        /*01ec*/ 	.word	0x000000ff
        /*01f0*/ 	.word	0x0000c000
        /*01f4*/ 	.short	0x010a
        /*01f6*/ 	.byte	0x0a
	.zero		1


	//   ....[9]....
        /*01f8*/ 	.word	0x00002ef0
        /*01fc*/ 	.word	0x000000ff
        /*0200*/ 	.word	0x0000c010
        /*0204*/ 	.short	0x010a
        /*0206*/ 	.byte	0x0a
	.zero		1


	//   ....[10]....
        /*0208*/ 	.word	0x00002f20
        /*020c*/ 	.word	0x000000ff
        /*0210*/ 	.word	0x0000c000
        /*0214*/ 	.short	0x010a
        /*0216*/ 	.byte	0x0a
	.zero		1


	//   ....[11]....
        /*0218*/ 	.word	0x00002f50
        /*021c*/ 	.word	0x000000ff
        /*0220*/ 	.word	0x0000c010
        /*0224*/ 	.short	0x010a
        /*0226*/ 	.byte	0x0a
	.zero		1


	//----- nvinfo : EIATTR_NUM_MBARRIERS
	.align		4
.L_48:
        /*0228*/ 	.byte	0x03, 0x38
        /*022a*/ 	.short	0x0002


	//----- nvinfo : EIATTR_EXIT_INSTR_OFFSETS
	.align		4
        /*022c*/ 	.byte	0x04, 0x1c
        /*022e*/ 	.short	(.L_50 - .L_49)


	//   ....[0]....
.L_49:
        /*0230*/ 	.word	0x00002eb0


	//----- nvinfo : EIATTR_REQNTID
	.align		4
.L_50:
        /*0234*/ 	.byte	0x04, 0x10
        /*0236*/ 	.short	(.L_52 - .L_51)
.L_51:
        /*0238*/ 	.word	0x00000080
        /*023c*/ 	.word	0x00000001
        /*0240*/ 	.word	0x00000001


	//----- nvinfo : EIATTR_CRS_STACK_SIZE
	.align		4
.L_52:
        /*0244*/ 	.byte	0x04, 0x1e
        /*0246*/ 	.short	(.L_54 - .L_53)
.L_53:
        /*0248*/ 	.word	0x00000000


	//----- nvinfo : EIATTR_CBANK_PARAM_SIZE
	.align		4
.L_54:
        /*024c*/ 	.byte	0x03, 0x19
        /*024e*/ 	.short	0x0050


	//----- nvinfo : EIATTR_PARAM_CBANK
	.align		4
        /*0250*/ 	.byte	0x04, 0x0a
        /*0252*/ 	.short	(.L_56 - .L_55)
	.align		4
.L_55:
        /*0254*/ 	.word	index@(.nv.constant0.gluon_tcgen05)
        /*0258*/ 	.short	0x0380
        /*025a*/ 	.short	0x0050


	//----- nvinfo : EIATTR_SW_WAR
	.align		4
.L_56:
        /*025c*/ 	.byte	0x04, 0x36
        /*025e*/ 	.short	(.L_58 - .L_57)
.L_57:
        /*0260*/ 	.word	0x00000008
.L_58:


//--------------------- .nv.compat                --------------------------
	.section	.nv.compat,"",@"SHT_CUDA_COMPAT_INFO"
	.align	4
        /*0000*/ 	.byte	0x02, 0x02, 0x02, 0x00, 0x02, 0x05, 0x05, 0x00, 0x02, 0x03, 0x03, 0x00, 0x02, 0x06, 0x01, 0x00


//--------------------- .nv.callgraph             --------------------------
	.section	.nv.callgraph,"",@"SHT_CUDA_CALLGRAPH"
	.align	4
	.sectionentsize	8
	.align		4
        /*0000*/ 	.word	0x00000000
	.align		4
        /*0004*/ 	.word	0xffffffff
	.align		4
        /*0008*/ 	.word	0x00000000
	.align		4
        /*000c*/ 	.word	0xfffffffe
	.align		4
        /*0010*/ 	.word	0x00000000
	.align		4
        /*0014*/ 	.word	0xfffffffd
	.align		4
        /*0018*/ 	.word	0x00000000
	.align		4
        /*001c*/ 	.word	0xfffffffc


//--------------------- .text.gluon_tcgen05       --------------------------
	.section	.text.gluon_tcgen05,"ax",@progbits
	.align	128
        .global         gluon_tcgen05
        .type           gluon_tcgen05,@function
        .size           gluon_tcgen05,(.L_x_73 - gluon_tcgen05)
        .other          gluon_tcgen05,@"STO_CUDA_ENTRY STV_DEFAULT"
gluon_tcgen05:
.text.gluon_tcgen05:
[----:B------:R-:W1:Y:S01]  /*0000*/  LDC R1, c[0x0][0x37c] ;  /* 0x0000df00ff017b82 */ /* 0x000e620000000800 */
[----:B------:R-:W2:Y:S02]  /*0010*/  S2R R0, SR_TID.X ;  /* 0x0000000000007919 */ /* 0x000ea40000002100 */
[----:B--2---:R-:W-:-:S13]  /*0020*/  ISETP.GE.U32.AND P1, PT, R0, 0x20, PT ;  /* 0x000000200000780c */ /* 0x004fda0003f26070 */
[----:B------:R-:W-:Y:S05]  /*0030*/  @P1 BRA `(.L_x_0) ;  /* 0x0000000000b81947 */ /* 0x000fea0003800000 */
[----:B------:R-:W2:Y:S01]  /*0040*/  S2UR UR6, SR_CgaCtaId ;  /* 0x00000000000679c3 */ /* 0x000ea20000008800 */
[----:B------:R-:W-:Y:S01]  /*0050*/  NOP ;  /* 0x0000000000007918 */ /* 0x000fe20000000000 */
[----:B------:R-:W-:Y:S02]  /*0060*/  UMOV UR4, 0x40 ;  /* 0x0000004000047882 */ /* 0x000fe40000000000 */
[----:B--2---:R-:W-:-:S09]  /*0070*/  ULEA UR4, UR6, UR4, 0x18 ;  /* 0x0000000406047291 */ /* 0x004fd2000f8ec0ff */
[----:B------:R-:W2:Y:S01]  /*0080*/  LDS.U8 R2, [UR4] ;  /* 0x00000004ff027984 */ /* 0x000ea20008000000 */
[----:B------:R-:W-:Y:S02]  /*0090*/  UMOV UR4, 0x400 ;  /* 0x0000040000047882 */ /* 0x000fe40000000000 */
[----:B------:R-:W-:Y:S01]  /*00a0*/  ULEA UR4, UR6, UR4, 0x18 ;  /* 0x0000000406047291 */ /* 0x000fe2000f8ec0ff */
[----:B--2---:R-:W-:-:S13]  /*00b0*/  ISETP.NE.AND P0, PT, R2, RZ, PT ;  /* 0x000000ff0200720c */ /* 0x004fda0003f05270 */
[----:B------:R-:W-:Y:S05]  /*00c0*/  @P0 BRA `(.L_x_1) ;  /* 0x00000000007c0947 */ /* 0x000fea0003800000 */
[----:B------:R-:W-:-:S13]  /*00d0*/  ELECT P0, URZ, PT ;  /* 0x0000000000ff782f */ /* 0x000fda0003800000 */
[----:B------:R-:W-:Y:S05]  /*00e0*/  @!P0 BRA `(.L_x_2) ;  /* 0x0000000000848947 */ /* 0x000fea0003800000 */
[----:B------:R-:W-:Y:S01]  /*00f0*/  UMOV UR5, 0x8 ;  /* 0x0000000800057882 */ /* 0x000fe20000000000 */
[----:B------:R-:W-:Y:S02]  /*0100*/  IMAD.MOV.U32 R5, RZ, RZ, 0x1 ;  /* 0x00000001ff057424 */ /* 0x000fe400078e00ff */
[----:B------:R-:W-:Y:S02]  /*0110*/  IMAD.MOV.U32 R3, RZ, RZ, 0xff ;  /* 0x000000ffff037424 */ /* 0x000fe400078e00ff */
[----:B------:R-:W-:Y:S04]  /*0120*/  DEPBAR.LE SB2, 0x36 ;  /* 0x0000ad800000791a */ /* 0x000fe80000000000 */
[----:B------:R-:W2:Y:S02]  /*0130*/  UTCATOMSWS.FIND_AND_SET.ALIGN UP0, UR5, UR5 ;  /* 0x00000005000575e3 */ /* 0x000ea40008000800 */
[----:B--2---:R-:W-:-:S04]  /*0140*/  PLOP3.LUT P0, PT, PT, PT, UP0, 0x80, 0x8 ;  /* 0x000000000008781c */ /* 0x004fc80003f0f008 */
[----:B------:R-:W-:-:S04]  /*0150*/  SEL R2, RZ, 0xffffffff, !P0 ;  /* 0xffffffffff027807 */ /* 0x000fc80004000000 */
[----:B------:R-:W-:Y:S01]  /*0160*/  ISETP.NE.AND P0, PT, R2, RZ, PT ;  /* 0x000000ff0200720c */ /* 0x000fe20003f05270 */
[----:B------:R-:W-:-:S12]  /*0170*/  IMAD.U32 R2, RZ, RZ, UR5 ;  /* 0x00000005ff027e24 */ /* 0x000fd8000f8e00ff */
[----:B------:R-:W-:Y:S05]  /*0180*/  @P0 BRA `(.L_x_3) ;  /* 0x0000000000240947 */ /* 0x000fea0003800000 */
.L_x_4:
[----:B------:R-:W-:Y:S05]  /*0190*/  NANOSLEEP 0x64 ;  /* 0x000000640000795d */ /* 0x000fea0003800000 */
[----:B------:R-:W-:-:S05]  /*01a0*/  UMOV UR5, 0x8 ;  /* 0x0000000800057882 */ /* 0x000fca0000000000 */
[----:B------:R-:W-:Y:S04]  /*01b0*/  DEPBAR.LE SB2, 0x36 ;  /* 0x0000ad800000791a */ /* 0x000fe80000000000 */
[----:B------:R-:W2:Y:S02]  /*01c0*/  UTCATOMSWS.FIND_AND_SET.ALIGN UP0, UR5, UR5 ;  /* 0x00000005000575e3 */ /* 0x000ea40008000800 */
[----:B--2---:R-:W-:-:S04]  /*01d0*/  PLOP3.LUT P0, PT, PT, PT, UP0, 0x80, 0x8 ;  /* 0x000000000008781c */ /* 0x004fc80003f0f008 */
[----:B------:R-:W-:-:S04]  /*01e0*/  SEL R2, RZ, 0xffffffff, !P0 ;  /* 0xffffffffff027807 */ /* 0x000fc80004000000 */
[----:B------:R-:W-:Y:S01]  /*01f0*/  ISETP.NE.AND P0, PT, R2, RZ, PT ;  /* 0x000000ff0200720c */ /* 0x000fe20003f05270 */
[----:B------:R-:W-:-:S12]  /*0200*/  IMAD.U32 R2, RZ, RZ, UR5 ;  /* 0x00000005ff027e24 */ /* 0x000fd8000f8e00ff */
[----:B------:R-:W-:Y:S05]  /*0210*/  @!P0 BRA `(.L_x_4) ;  /* 0xfffffffc00dc8947 */ /* 0x000fea000383ffff */
.L_x_3:
[C---:B------:R-:W-:Y:S01]  /*0220*/  VIADD R4, R2.reuse, 0x10 ;  /* 0x0000001002047836 */ /* 0x040fe20000000000 */
[----:B------:R-:W-:Y:S01]  /*0230*/  UMOV UR5, 0x50 ;  /* 0x0000005000057882 */ /* 0x000fe20000000000 */
[----:B------:R-:W-:Y:S01]  /*0240*/  SHF.L.U32 R3, R3, R2, RZ ;  /* 0x0000000203037219 */ /* 0x000fe200000006ff */
[----:B------:R-:W-:Y:S01]  /*0250*/  ULEA UR5, UR6, UR5, 0x18 ;  /* 0x0000000506057291 */ /* 0x000fe2000f8ec0ff */
[----:B------:R-:W-:Y:S01]  /*0260*/  IMAD.SHL.U32 R2, R2, 0x20, RZ ;  /* 0x0000002002027824 */ /* 0x000fe200078e00ff */
[----:B------:R-:W-:-:S04]  /*0270*/  SHF.L.U32 R4, R5, R4, RZ ;  /* 0x0000000405047219 */ /* 0x000fc800000006ff */
[----:B------:R-:W-:-:S05]  /*0280*/  LOP3.LUT R3, R4, R3, RZ, 0xfc, !PT ;  /* 0x0000000304037212 */ /* 0x000fca00078efcff */
[----:B------:R2:W-:Y:S04]  /*0290*/  ATOMS.OR RZ, [UR5], R3 ;  /* 0x00000003ffff798c */ /* 0x0005e8000b000005 */
[----:B------:R2:W-:Y:S01]  /*02a0*/  STS [UR4], R2 ;  /* 0x00000002ff007988 */ /* 0x0005e20008000804 */
[----:B------:R-:W-:Y:S05]  /*02b0*/  BRA `(.L_x_2) ;  /* 0x0000000000107947 */ /* 0x000fea0003800000 */
.L_x_1:
[----:B------:R-:W-:Y:S01]  /*02c0*/  IMAD.MOV.U32 R3, RZ, RZ, -0x1 ;  /* 0xffffffffff037424 */ /* 0x000fe200078e00ff */
[----:B------:R-:W-:-:S04]  /*02d0*/  MOV R2, 0x300 ;  /* 0x0000030000027802 */ /* 0x000fc80000000f00 */
[----:B------:R2:W-:Y:S03]  /*02e0*/  STS [UR4], R3 ;  /* 0x00000003ff007988 */ /* 0x0005e60008000804 */
[----:B-12---:R-:W-:Y:S05]  /*02f0*/  CALL.REL.NOINC `($__internal_1_$__cuda_sm10x_tcgen05_guardrail_trap_phase_invalid_during_alloc) ;  /* 0x0000002c002c7944 */ /* 0x006fea0003c00000 */
.L_x_2:
[----:B------:R-:W-:Y:S05]  /*0300*/  WARPSYNC.ALL ;  /* 0x0000000000007948 */ /* 0x000fea0003800000 */
[----:B------:R-:W-:Y:S01]  /*0310*/  NOP ;  /* 0x0000000000007918 */ /* 0x000fe20000000000 */
.L_x_0:
[----:B------:R-:W3:Y:S08]  /*0320*/  S2UR UR4, SR_CgaCtaId ;  /* 0x00000000000479c3 */ /* 0x000ef00000008800 */
[----:B------:R-:W-:Y:S01]  /*0330*/  BAR.SYNC.DEFER_BLOCKING 0x0 ;  /* 0x0000000000007b1d */ /* 0x000fe20000010000 */
[----:B------:R-:W-:-:S05]  /*0340*/  LOP3.LUT R10, R0, 0x7f, RZ, 0xc0, !PT ;  /* 0x0000007f000a7812 */ /* 0x000fca00078ec0ff */
[----:B------:R-:W-:Y:S02]  /*0350*/  UMOV UR10, 0x400 ;  /* 0x00000400000a7882 */ /* 0x000fe40000000000 */
[----:B------:R-:W4:Y:S08]  /*0360*/  LDC R4, c[0x0][0x398] ;  /* 0x0000e600ff047b82 */ /* 0x000f300000000800 */
[----:B------:R-:W5:Y:S01]  /*0370*/  LDC R13, c[0x0][0x3a0] ;  /* 0x0000e800ff0d7b82 */ /* 0x000f620000000800 */
[----:B---3--:R-:W-:-:S07]  /*0380*/  ULEA UR10, UR4, UR10, 0x18 ;  /* 0x0000000a040a7291 */ /* 0x008fce000f8ec0ff */
[----:B------:R-:W3:Y:S02]  /*0390*/  S2UR UR14, SR_CTAID.Y ;  /* 0x00000000000e79c3 */ /* 0x000ee40000002600 */
[----:B--2---:R-:W2:Y:S06]  /*03a0*/  LDS R3, [UR10] ;  /* 0x0000000aff037984 */ /* 0x004eac0008000800 */
[----:B------:R-:W-:Y:S06]  /*03b0*/  BAR.SYNC.DEFER_BLOCKING 0x0 ;  /* 0x0000000000007b1d */ /* 0x000fec0000010000 */
[----:B------:R-:W-:Y:S05]  /*03c0*/  @P1 BRA `(.L_x_5) ;  /* 0x0000000000181947 */ /* 0x000fea0003800000 */
[----:B------:R-:W-:Y:S01]  /*03d0*/  ELECT P0, URZ, PT ;  /* 0x0000000000ff782f */ /* 0x000fe20003800000 */
[----:B------:R-:W-:Y:S01]  /*03e0*/  IMAD.MOV.U32 R2, RZ, RZ, 0x1 ;  /* 0x00000001ff027424 */ /* 0x000fe200078e00ff */
[----:B------:R-:W-:Y:S01]  /*03f0*/  UMOV UR5, 0x40 ;  /* 0x0000004000057882 */ /* 0x000fe20000000000 */
[----:B------:R-:W-:Y:S01]  /*0400*/  UVIRTCOUNT.DEALLOC.SMPOOL 0x80 ;  /* 0x000000800000784c */ /* 0x000fe20000000000 */
[----:B------:R-:W-:-:S09]  /*0410*/  ULEA UR5, UR4, UR5, 0x18 ;  /* 0x0000000504057291 */ /* 0x000fd2000f8ec0ff */
[----:B------:R5:W-:Y:S03]  /*0420*/  @P0 STS.U8 [UR5], R2 ;  /* 0x00000002ff000988 */ /* 0x000be60008000005 */
.L_x_5:
[----:B------:R-:W5:Y:S01]  /*0430*/  S2UR UR4, SR_CTAID.Z ;  /* 0x00000000000479c3 */ /* 0x000f620000002700 */
[----:B------:R-:W4:Y:S01]  /*0440*/  LDCU UR5, c[0x0][0x370] ;  /* 0x00006e00ff0577ac */ /* 0x000f220008000800 */
[----:B------:R-:W-:Y:S01]  /*0450*/  ISETP.GE.U32.AND P0, PT, R10, 0x20, PT ;  /* 0x000000200a00780c */ /* 0x000fe20003f06070 */
[----:B----4-:R-:W-:Y:S01]  /*0460*/  VIADD R4, R4, 0xffffffff ;  /* 0xffffffff04047836 */ /* 0x010fe20000000000 */
[C---:B------:R-:W-:Y:S01]  /*0470*/  ISETP.NE.U32.AND P2, PT, R10.reuse, RZ, PT ;  /* 0x000000ff0a00720c */ /* 0x040fe20003f45070 */
[----:B------:R-:W5:Y:S01]  /*0480*/  LDCU UR6, c[0x0][0x374] ;  /* 0x00006e80ff0677ac */ /* 0x000f620008000800 */
[----:B------:R-:W-:Y:S01]  /*0490*/  LEA R11, R10, UR10, 0x2 ;  /* 0x0000000a0a0b7c11 */ /* 0x000fe2000f8e10ff */
[----:B-----5:R-:W-:Y:S01]  /*04a0*/  VIADD R12, R13, 0xffffffff ;  /* 0xffffffff0d0c7836 */ /* 0x020fe20000000000 */
[----:B------:R-:W4:Y:S01]  /*04b0*/  S2UR UR11, SR_CTAID.X ;  /* 0x00000000000b79c3 */ /* 0x000f220000002500 */
[----:B------:R-:W5:Y:S01]  /*04c0*/  LDCU.64 UR12, c[0x0][0x3c0] ;  /* 0x00007800ff0c77ac */ /* 0x000f620008000a00 */
[----:B--2---:R-:W-:Y:S01]  /*04d0*/  R2UR UR36, R3 ;  /* 0x00000000032472ca */ /* 0x004fe200000e0000 */
[----:B------:R-:W-:Y:S04]  /*04e0*/  BSSY.RECONVERGENT B0, `(.L_x_6) ;  /* 0x0000011000007945 */ /* 0x000fe80003800200 */
[----:B------:R2:W-:Y:S01]  /*04f0*/  @!P0 STS [R11], RZ ;  /* 0x000000ff0b008388 */ /* 0x0005e20000000800 */
[----:B------:R-:W-:-:S03]  /*0500*/  NOP ;  /* 0x0000000000007918 */ /* 0x000fc60000000000 */
[----:B------:R2:W-:Y:S01]  /*0510*/  @!P2 STS [UR10+0x24], R4 ;  /* 0x00002404ff00a988 */ /* 0x0005e2000800080a */
[----:B---3--:R-:W-:-:S03]  /*0520*/  UIMAD UR4, UR4, UR6, UR14 ;  /* 0x00000006040472a4 */ /* 0x008fc6000f8e020e */
[----:B------:R2:W-:Y:S01]  /*0530*/  @!P2 STS [UR10+0x20], R12 ;  /* 0x0000200cff00a988 */ /* 0x0005e2000800080a */
[----:B----4-:R-:W-:-:S04]  /*0540*/  UIMAD UR4, UR4, UR5, UR11 ;  /* 0x00000005040472a4 */ /* 0x010fc8000f8e020b */
[----:B------:R-:W-:-:S04]  /*0550*/  UIMAD UR4, UR4, 0x180, URZ ;  /* 0x00000180040478a4 */ /* 0x000fc8000f8e02ff */
[----:B-----5:R-:W-:-:S04]  /*0560*/  UIADD3 UR8, UP0, UPT, UR4, UR12, URZ ;  /* 0x0000000c04087290 */ /* 0x020fc8000ff1e0ff */
[----:B------:R-:W-:Y:S01]  /*0570*/  ULEA.HI.X.SX32 UR9, UR4, UR13, 0x1, UP0 ;  /* 0x0000000d04097291 */ /* 0x000fe200080f0eff */
[----:B--2---:R-:W-:Y:S11]  /*0580*/  @P2 BRA `(.L_x_7) ;  /* 0x0000000000182947 */ /* 0x004ff60003800000 */
[----:B------:R-:W2:Y:S01]  /*0590*/  LDS R2, [UR10+0x8] ;  /* 0x0000080aff027984 */ /* 0x000ea20008000800 */
[----:B------:R-:W3:Y:S01]  /*05a0*/  LDC.64 R6, c[0x0][0x380] ;  /* 0x0000e000ff067b82 */ /* 0x000ee20000000a00 */
[----:B------:R-:W-:Y:S02]  /*05b0*/  IMAD.MOV.U32 R3, RZ, RZ, 0x70 ;  /* 0x00000070ff037424 */ /* 0x000fe400078e00ff */
[----:B---3--:R3:W-:Y:S03]  /*05c0*/  STS.64 [UR10], R6 ;  /* 0x00000006ff007988 */ /* 0x0087e60008000a0a */
[----:B--2---:R-:W-:-:S05]  /*05d0*/  LOP3.LUT R2, R2, 0x10, R3, 0xd8, !PT ;  /* 0x0000001002027812 */ /* 0x004fca00078ed803 */
[----:B------:R3:W-:Y:S02]  /*05e0*/  STS [UR10+0x8], R2 ;  /* 0x00000802ff007988 */ /* 0x0007e4000800080a */
.L_x_7:
[----:B------:R-:W-:Y:S05]  /*05f0*/  BSYNC.RECONVERGENT B0 ;  /* 0x0000000000007941 */ /* 0x000fea0003800200 */
.L_x_6:
[----:B------:R-:W-:Y:S04]  /*0600*/  BSSY.RECONVERGENT B0, `(.L_x_8) ;  /* 0x000000a000007945 */ /* 0x000fe80003800200 */
[----:B------:R-:W-:Y:S05]  /*0610*/  @P2 BRA `(.L_x_9) ;  /* 0x0000000000202947 */ /* 0x000fea0003800000 */
[----:B---3--:R-:W2:Y:S01]  /*0620*/  LDS R2, [UR10+0x34] ;  /* 0x0000340aff027984 */ /* 0x008ea20008000800 */
[----:B------:R-:W-:Y:S02]  /*0630*/  IMAD.MOV.U32 R3, RZ, RZ, 0x3f000000 ;  /* 0x3f000000ff037424 */ /* 0x000fe400078e00ff */
[----:B------:R-:W-:Y:S01]  /*0640*/  @!P2 IMAD.MOV.U32 R5, RZ, RZ, 0x7f ;  /* 0x0000007fff05a424 */ /* 0x000fe200078e00ff */
[----:B------:R-:W3:Y:S02]  /*0650*/  @!P2 LDS R6, [UR10+0x38] ;  /* 0x0000380aff06a984 */ /* 0x000ee40008000800 */
[----:B--2---:R-:W-:Y:S02]  /*0660*/  LOP3.LUT R2, R2, 0xff000000, R3, 0xb8, !PT ;  /* 0xff00000002027812 */ /* 0x004fe400078eb803 */
[----:B---3--:R-:W-:-:S03]  /*0670*/  @!P2 LOP3.LUT R3, R6, 0xff, R5, 0xb8, !PT ;  /* 0x000000ff0603a812 */ /* 0x008fc600078eb805 */
[----:B------:R2:W-:Y:S04]  /*0680*/  STS [UR10+0x34], R2 ;  /* 0x00003402ff007988 */ /* 0x0005e8000800080a */
[----:B------:R2:W-:Y:S02]  /*0690*/  @!P2 STS [UR10+0x38], R3 ;  /* 0x00003803ff00a988 */ /* 0x0005e4000800080a */
.L_x_9:
[----:B------:R-:W-:Y:S05]  /*06a0*/  BSYNC.RECONVERGENT B0 ;  /* 0x0000000000007941 */ /* 0x000fea0003800200 */
.L_x_8:
[----:B------:R-:W-:Y:S04]  /*06b0*/  BSSY.RECONVERGENT B0, `(.L_x_10) ;  /* 0x000000e000007945 */ /* 0x000fe80003800200 */
[----:B------:R-:W-:Y:S05]  /*06c0*/  @P2 BRA `(.L_x_11) ;  /* 0x0000000000302947 */ /* 0x000fea0003800000 */
[----:B--2---:R-:W2:Y:S01]  /*06d0*/  LDS R3, [UR10+0x34] ;  /* 0x0000340aff037984 */ /* 0x004ea20008000800 */
[----:B------:R-:W4:Y:S03]  /*06e0*/  LDC.64 R8, c[0x0][0x3a8] ;  /* 0x0000ea00ff087b82 */ /* 0x000f260000000a00 */
[----:B---3--:R-:W3:Y:S01]  /*06f0*/  LDS R2, [UR10+0x1c] ;  /* 0x00001c0aff027984 */ /* 0x008ee20008000800 */
[C---:B----4-:R-:W-:Y:S01]  /*0700*/  SHF.L.U64.HI R6, R8.reuse, 0x1, R9 ;  /* 0x0000000108067819 */ /* 0x050fe20000010209 */
[----:B------:R-:W-:-:S03]  /*0710*/  IMAD.SHL.U32 R5, R8, 0x2, RZ ;  /* 0x0000000208057824 */ /* 0x000fc600078e00ff */
[--C-:B------:R-:W-:Y:S02]  /*0720*/  SHF.R.U32.HI R7, RZ, 0x4, R6.reuse ;  /* 0x00000004ff077819 */ /* 0x100fe40000011606 */
[----:B------:R-:W-:-:S05]  /*0730*/  SHF.R.U64 R5, R5, 0x4, R6 ;  /* 0x0000000405057819 */ /* 0x000fca0000001206 */
[----:B------:R4:W-:Y:S01]  /*0740*/  STS [UR10+0xc], R5 ;  /* 0x00000c05ff007988 */ /* 0x0009e2000800080a */
[----:B--2---:R-:W-:Y:S02]  /*0750*/  LOP3.LUT R3, R3, 0x7, RZ, 0xb8, !PT ;  /* 0x0000000703037812 */ /* 0x004fe400078eb8ff */
[----:B---3--:R-:W-:-:S03]  /*0760*/  LOP3.LUT R2, R2, 0xf, R7, 0xb8, !PT ;  /* 0x0000000f02027812 */ /* 0x008fc600078eb807 */
[----:B------:R4:W-:Y:S04]  /*0770*/  STS [UR10+0x34], R3 ;  /* 0x00003403ff007988 */ /* 0x0009e8000800080a */
[----:B------:R4:W-:Y:S02]  /*0780*/  STS [UR10+0x1c], R2 ;  /* 0x00001c02ff007988 */ /* 0x0009e4000800080a */
.L_x_11:
[----:B------:R-:W-:Y:S05]  /*0790*/  BSYNC.RECONVERGENT B0 ;  /* 0x0000000000007941 */ /* 0x000fea0003800200 */
.L_x_10:
[----:B------:R-:W-:Y:S04]  /*07a0*/  BSSY.RECONVERGENT B1, `(.L_x_12) ;  /* 0x000001a000017945 */ /* 0x000fe80003800200 */
[----:B------:R-:W-:Y:S04]  /*07b0*/  BSSY.RELIABLE B0, `(.L_x_13) ;  /* 0x0000015000007945 */ /* 0x000fe80003800100 */
[----:B------:R-:W-:Y:S05]  /*07c0*/  @P2 BRA `(.L_x_14) ;  /* 0x0000000000202947 */ /* 0x000fea0003800000 */
[----:B--234-:R-:W2:Y:S02]  /*07d0*/  LDS R2, [UR10+0x34] ;  /* 0x0000340aff027984 */ /* 0x01cea40008000800 */
[----:B--2---:R-:W-:-:S05]  /*07e0*/  LOP3.LUT R2, R2, 0x38, RZ, 0xb8, !PT ;  /* 0x0000003802027812 */ /* 0x004fca00078eb8ff */
[----:B------:R2:W-:Y:S01]  /*07f0*/  STS [UR10+0x34], R2 ;  /* 0x00003402ff007988 */ /* 0x0005e2000800080a */
[----:B------:R-:W-:Y:S05]  /*0800*/  @P2 BRA `(.L_x_15) ;  /* 0x0000000000202947 */ /* 0x000fea0003800000 */
[----:B--2---:R-:W2:Y:S01]  /*0810*/  LDS R2, [UR10+0x8] ;  /* 0x0000080aff027984 */ /* 0x004ea20008000800 */
[----:B------:R-:W-:-:S05]  /*0820*/  IMAD.MOV.U32 R3, RZ, RZ, 0x780 ;  /* 0x00000780ff037424 */ /* 0x000fca00078e00ff */
[----:B--2---:R-:W-:-:S05]  /*0830*/  LOP3.LUT R2, R2, 0x500, R3, 0xd8, !PT ;  /* 0x0000050002027812 */ /* 0x004fca00078ed803 */
[----:B------:R5:W-:Y:S02]  /*0840*/  STS [UR10+0x8], R2 ;  /* 0x00000802ff007988 */ /* 0x000be4000800080a */
.L_x_14:
[----:B------:R-:W-:Y:S05]  /*0850*/  @P2 BRA `(.L_x_16) ;  /* 0x0000000000282947 */ /* 0x000fea0003800000 */
[----:B--2345:R-:W2:Y:S02]  /*0860*/  LDS R2, [UR10+0x8] ;  /* 0x0000080aff027984 */ /* 0x03cea40008000800 */
[----:B--2---:R-:W-:-:S05]  /*0870*/  LOP3.LUT R2, R2, 0x1800, RZ, 0xb8, !PT ;  /* 0x0000180002027812 */ /* 0x004fca00078eb8ff */
[----:B------:R3:W-:Y:S02]  /*0880*/  STS [UR10+0x8], R2 ;  /* 0x00000802ff007988 */ /* 0x0007e4000800080a */
.L_x_15:
[----:B------:R-:W-:Y:S05]  /*0890*/  @P2 BREAK.RELIABLE B0 ;  /* 0x0000000000002942 */ /* 0x000fea0003800100 */
[----:B------:R-:W-:Y:S05]  /*08a0*/  @P2 BRA `(.L_x_17) ;  /* 0x0000000000242947 */ /* 0x000fea0003800000 */
[----:B------:R-:W4:Y:S01]  /*08b0*/  LDS R3, [UR10+0x8] ;  /* 0x0000080aff037984 */ /* 0x000f220008000800 */
[----:B--23--:R-:W-:-:S05]  /*08c0*/  IMAD.MOV.U32 R2, RZ, RZ, 0x6000 ;  /* 0x00006000ff027424 */ /* 0x00cfca00078e00ff */
[----:B----4-:R-:W-:-:S04]  /*08d0*/  LOP3.LUT R2, R3, 0x6000, R2, 0xd8, !PT ;  /* 0x0000600003027812 */ /* 0x010fc800078ed802 */
[----:B------:R-:W-:-:S05]  /*08e0*/  LOP3.LUT R2, R2, 0x400000, RZ, 0xb8, !PT ;  /* 0x0040000002027812 */ /* 0x000fca00078eb8ff */
[----:B------:R2:W-:Y:S02]  /*08f0*/  STS [UR10+0x8], R2 ;  /* 0x00000802ff007988 */ /* 0x0005e4000800080a */
.L_x_16:
[----:B------:R-:W-:Y:S05]  /*0900*/  BSYNC.RELIABLE B0 ;  /* 0x0000000000007941 */ /* 0x000fea0003800100 */
.L_x_13:
[----:B--2345:R-:W2:Y:S02]  /*0910*/  @!P2 LDS R2, [UR10+0x8] ;  /* 0x0000080aff02a984 */ /* 0x03cea40008000800 */
[----:B--2---:R-:W-:-:S05]  /*0920*/  @!P2 LOP3.LUT R2, R2, 0x8000, RZ, 0xb8, !PT ;  /* 0x000080000202a812 */ /* 0x004fca00078eb8ff */
[----:B------:R4:W-:Y:S02]  /*0930*/  @!P2 STS [UR10+0x8], R2 ;  /* 0x00000802ff00a988 */ /* 0x0009e4000800080a */
.L_x_17:
[----:B------:R-:W-:Y:S05]  /*0940*/  BSYNC.RECONVERGENT B1 ;  /* 0x0000000000017941 */ /* 0x000fea0003800200 */
.L_x_12:
[----:B------:R-:W-:Y:S05]  /*0950*/  WARPSYNC.ALL ;  /* 0x0000000000007948 */ /* 0x000fea0003800000 */
[----:B------:R-:W-:Y:S01]  /*0960*/  NOP ;  /* 0x0000000000007918 */ /* 0x000fe20000000000 */
[----:B------:R-:W5:Y:S02]  /*0970*/  LDC R5, c[0x0][0x39c] ;  /* 0x0000e700ff057b82 */ /* 0x000f640000000800 */
[----:B-----5:R-:W-:Y:S01]  /*0980*/  VIADD R5, R5, 0xffffffff ;  /* 0xffffffff05057836 */ /* 0x020fe20000000000 */
[----:B------:R-:W-:Y:S06]  /*0990*/  @P0 BRA `(.L_x_18) ;  /* 0x0000000000300947 */ /* 0x000fec0003800000 */
[----:B--234-:R-:W2:Y:S01]  /*09a0*/  S2R R2, SR_LANEID ;  /* 0x0000000000027919 */ /* 0x01cea20000000000 */
[----:B------:R-:W-:Y:S05]  /*09b0*/  WARPSYNC.ALL ;  /* 0x0000000000007948 */ /* 0x000fea0003800000 */
[----:B------:R-:W-:Y:S01]  /*09c0*/  NOP ;  /* 0x0000000000007918 */ /* 0x000fe20000000000 */
[----:B--2---:R-:W-:-:S05]  /*09d0*/  IMAD.SHL.U32 R6, R2, 0x4, RZ ;  /* 0x0000000402067824 */ /* 0x004fca00078e00ff */
[----:B------:R-:W2:Y:S01]  /*09e0*/  LDS R7, [R6+UR10] ;  /* 0x0000000a06077984 */ /* 0x000ea20008000800 */
[----:B------:R-:W-:-:S05]  /*09f0*/  IADD3 R2, P3, PT, R6, UR8, RZ ;  /* 0x0000000806027c10 */ /* 0x000fca000ff7e0ff */
[----:B------:R-:W-:-:S05]  /*0a00*/  IMAD.X R3, RZ, RZ, UR9, P3 ;  /* 0x00000009ff037e24 */ /* 0x000fca00098e06ff */
[----:B--2---:R5:W2:Y:S01]  /*0a10*/  ATOMG.E.EXCH.STRONG.GPU PT, RZ, [R2], R7 ;  /* 0x0000000702ff73a8 */ /* 0x004aa200041ee100 */
[----:B------:R-:W-:-:S04]  /*0a20*/  DEPBAR {5,4,3,2,1,0} ;  /* 0x0000003f0000791a */ /* 0x000fc80000000000 */
[----:B------:R-:W3:Y:S02]  /*0a30*/  CCTL.E.C.LDCU.IV.DEEP [UR8] ;  /* 0x0000000008007540 */ /* 0x000ee40009c08000 */
[----:B---3--:R5:W-:Y:S01]  /*0a40*/  UTMACCTL.IV [UR8] ;  /* 0x00000000080079b9 */ /* 0x008be20008000000 */
[----:B------:R-:W-:Y:S01]  /*0a50*/  NOP ;  /* 0x0000000000007918 */ /* 0x000fe20000000000 */
.L_x_18:
[----:B------:R-:W-:Y:S05]  /*0a60*/  @P0 BRA `(.L_x_19) ;  /* 0x00000000000c0947 */ /* 0x000fea0003800000 */
[----:B------:R0:W-:Y:S01]  /*0a70*/  UTMACMDFLUSH ;  /* 0x00000000000079b7 */ /* 0x0001e20000000000 */
[----:B------:R-:W-:Y:S05]  /*0a80*/  @P0 BRA `(.L_x_19) ;  /* 0x0000000000040947 */ /* 0x000fea0003800000 */
[----:B------:R-:W-:-:S04]  /*0a90*/  DEPBAR.LE SB0, 0x0 ;  /* 0x000080000000791a */ /* 0x000fc80000000000 */
.L_x_19:
[----:B------:R-:W-:Y:S05]  /*0aa0*/  WARPSYNC.ALL ;  /* 0x0000000000007948 */ /* 0x000fea0003800000 */
[----:B------:R-:W-:Y:S01]  /*0ab0*/  NOP ;  /* 0x0000000000007918 */ /* 0x000fe20000000000 */
[----:B--2---:R-:W-:Y:S06]  /*0ac0*/  BAR.SYNC.DEFER_BLOCKING 0x0 ;  /* 0x0000000000007b1d */ /* 0x004fec0000010000 */
[----:B------:R-:W-:Y:S02]  /*0ad0*/  BSSY.RECONVERGENT B1, `(.L_x_20) ;  /* 0x000000b000017945 */ /* 0x000fe40003800200 */
[----:B------:R-:W-:Y:S06]  /*0ae0*/  BAR.SYNC.DEFER_BLOCKING 0x0 ;  /* 0x0000000000007b1d */ /* 0x000fec0000010000 */
[----:B------:R2:W-:Y:S01]  /*0af0*/  @!P0 STS [R11], RZ ;  /* 0x000000ff0b008388 */ /* 0x0005e20000000800 */
[----:B------:R-:W-:Y:S01]  /*0b00*/  NOP ;  /* 0x0000000000007918 */ /* 0x000fe20000000000 */
[----:B------:R-:W-:Y:S05]  /*0b10*/  @P2 BRA `(.L_x_21) ;  /* 0x0000000000182947 */ /* 0x000fea0003800000 */
[----:B---345:R-:W3:Y:S01]  /*0b20*/  LDS R2, [UR10+0x8] ;  /* 0x0000080aff027984 */ /* 0x038ee20008000800 */
[----:B------:R-:W4:Y:S01]  /*0b30*/  LDC.64 R6, c[0x0][0x388] ;  /* 0x0000e200ff067b82 */ /* 0x000f220000000a00 */
[----:B------:R-:W-:Y:S02]  /*0b40*/  IMAD.MOV.U32 R3, RZ, RZ, 0x70 ;  /* 0x00000070ff037424 */ /* 0x000fe400078e00ff */
[----:B----4-:R4:W-:Y:S03]  /*0b50*/  STS.64 [UR10], R6 ;  /* 0x00000006ff007988 */ /* 0x0109e60008000a0a */
[----:B---3--:R-:W-:-:S05]  /*0b60*/  LOP3.LUT R2, R2, 0x10, R3, 0xd8, !PT ;  /* 0x0000001002027812 */ /* 0x008fca00078ed803 */
[----:B------:R4:W-:Y:S02]  /*0b70*/  STS [UR10+0x8], R2 ;  /* 0x00000802ff007988 */ /* 0x0009e4000800080a */
.L_x_21:
[----:B-----5:R-:W-:Y:S05]  /*0b80*/  BSYNC.RECONVERGENT B1 ;  /* 0x0000000000017941 */ /* 0x020fea0003800200 */
.L_x_20:
[----:B------:R-:W-:Y:S04]  /*0b90*/  BSSY.RECONVERGENT B1, `(.L_x_22) ;  /* 0x000000a000017945 */ /* 0x000fe80003800200 */
[----:B------:R-:W-:Y:S05]  /*0ba0*/  @P2 BRA `(.L_x_23) ;  /* 0x0000000000202947 */ /* 0x000fea0003800000 */
[----:B---34-:R-:W3:Y:S01]  /*0bb0*/  LDS R2, [UR10+0x34] ;  /* 0x0000340aff027984 */ /* 0x018ee20008000800 */
[----:B------:R-:W-:Y:S02]  /*0bc0*/  IMAD.MOV.U32 R7, RZ, RZ, 0x3f000000 ;  /* 0x3f000000ff077424 */ /* 0x000fe400078e00ff */
[----:B------:R-:W-:Y:S01]  /*0bd0*/  @!P2 IMAD.MOV.U32 R3, RZ, RZ, 0x3f ;  /* 0x0000003fff03a424 */ /* 0x000fe200078e00ff */
[----:B------:R-:W4:Y:S02]  /*0be0*/  @!P2 LDS R6, [UR10+0x38] ;  /* 0x0000380aff06a984 */ /* 0x000f240008000800 */
[----:B---3--:R-:W-:Y:S02]  /*0bf0*/  LOP3.LUT R2, R2, 0xff000000, R7, 0xb8, !PT ;  /* 0xff00000002027812 */ /* 0x008fe400078eb807 */
[----:B----4-:R-:W-:-:S03]  /*0c00*/  @!P2 LOP3.LUT R3, R6, 0xff, R3, 0xb8, !PT ;  /* 0x000000ff0603a812 */ /* 0x010fc600078eb803 */
[----:B------:R5:W-:Y:S04]  /*0c10*/  STS [UR10+0x34], R2 ;  /* 0x00003402ff007988 */ /* 0x000be8000800080a */
[----:B------:R5:W-:Y:S02]  /*0c20*/  @!P2 STS [UR10+0x38], R3 ;  /* 0x00003803ff00a988 */ /* 0x000be4000800080a */
.L_x_23:
[----:B------:R-:W-:Y:S05]  /*0c30*/  BSYNC.RECONVERGENT B1 ;  /* 0x0000000000017941 */ /* 0x000fea0003800200 */
.L_x_22:
[----:B------:R-:W-:Y:S04]  /*0c40*/  BSSY.RECONVERGENT B1, `(.L_x_24) ;  /* 0x0000004000017945 */ /* 0x000fe80003800200 */
[----:B------:R-:W-:Y:S05]  /*0c50*/  @P2 BRA `(.L_x_25) ;  /* 0x0000000000082947 */ /* 0x000fea0003800000 */
[----:B------:R2:W-:Y:S04]  /*0c60*/  STS [UR10+0x24], R12 ;  /* 0x0000240cff007988 */ /* 0x0005e8000800080a */
[----:B------:R2:W-:Y:S02]  /*0c70*/  STS [UR10+0x20], R5 ;  /* 0x00002005ff007988 */ /* 0x0005e4000800080a */
.L_x_25:
[----:B------:R-:W-:Y:S05]  /*0c80*/  BSYNC.RECONVERGENT B1 ;  /* 0x0000000000017941 */ /* 0x000fea0003800200 */
.L_x_24:
[----:B------:R-:W-:Y:S04]  /*0c90*/  BSSY.RECONVERGENT B1, `(.L_x_26) ;  /* 0x000000e000017945 */ /* 0x000fe80003800200 */
[----:B------:R-:W-:Y:S05]  /*0ca0*/  @P2 BRA `(.L_x_27) ;  /* 0x0000000000302947 */ /* 0x000fea0003800000 */
[----:B-----5:R-:W5:Y:S01]  /*0cb0*/  LDS R3, [UR10+0x34] ;  /* 0x0000340aff037984 */ /* 0x020f620008000800 */
[----:B----4-:R-:W4:Y:S03]  /*0cc0*/  LDC.64 R6, c[0x0][0x3b0] ;  /* 0x0000ec00ff067b82 */ /* 0x010f260000000a00 */
[----:B---3--:R-:W3:Y:S01]  /*0cd0*/  LDS R2, [UR10+0x1c] ;  /* 0x00001c0aff027984 */ /* 0x008ee20008000800 */
[C---:B----4-:R-:W-:Y:S01]  /*0ce0*/  SHF.L.U64.HI R7, R6.reuse, 0x1, R7 ;  /* 0x0000000106077819 */ /* 0x050fe20000010207 */
[----:B------:R-:W-:-:S03]  /*0cf0*/  IMAD.SHL.U32 R6, R6, 0x2, RZ ;  /* 0x0000000206067824 */ /* 0x000fc600078e00ff */
[--C-:B------:R-:W-:Y:S02]  /*0d00*/  SHF.R.U32.HI R9, RZ, 0x4, R7.reuse ;  /* 0x00000004ff097819 */ /* 0x100fe40000011607 */
[----:B------:R-:W-:-:S05]  /*0d10*/  SHF.R.U64 R6, R6, 0x4, R7 ;  /* 0x0000000406067819 */ /* 0x000fca0000001207 */
[----:B------:R4:W-:Y:S01]  /*0d20*/  STS [UR10+0xc], R6 ;  /* 0x00000c06ff007988 */ /* 0x0009e2000800080a */
[----:B-----5:R-:W-:Y:S02]  /*0d30*/  LOP3.LUT R3, R3, 0x7, RZ, 0xb8, !PT ;  /* 0x0000000703037812 */ /* 0x020fe400078eb8ff */
[----:B---3--:R-:W-:-:S03]  /*0d40*/  LOP3.LUT R2, R2, 0xf, R9, 0xb8, !PT ;  /* 0x0000000f02027812 */ /* 0x008fc600078eb809 */
[----:B------:R4:W-:Y:S04]  /*0d50*/  STS [UR10+0x34], R3 ;  /* 0x00003403ff007988 */ /* 0x0009e8000800080a */
[----:B------:R4:W-:Y:S02]  /*0d60*/  STS [UR10+0x1c], R2 ;  /* 0x00001c02ff007988 */ /* 0x0009e4000800080a */
.L_x_27:
[----:B------:R-:W-:Y:S05]  /*0d70*/  BSYNC.RECONVERGENT B1 ;  /* 0x0000000000017941 */ /* 0x000fea0003800200 */
.L_x_26:
[----:B------:R-:W-:Y:S04]  /*0d80*/  BSSY.RECONVERGENT B2, `(.L_x_28) ;  /* 0x000001a000027945 */ /* 0x000fe80003800200 */
[----:B------:R-:W-:Y:S04]  /*0d90*/  BSSY.RELIABLE B1, `(.L_x_29) ;  /* 0x0000015000017945 */ /* 0x000fe80003800100 */
[----:B------:R-:W-:Y:S05]  /*0da0*/  @P2 BRA `(.L_x_30) ;  /* 0x0000000000202947 */ /* 0x000fea0003800000 */
[----:B---345:R-:W3:Y:S02]  /*0db0*/  LDS R2, [UR10+0x34] ;  /* 0x0000340aff027984 */ /* 0x038ee40008000800 */
[----:B---3--:R-:W-:-:S05]  /*0dc0*/  LOP3.LUT R2, R2, 0x38, RZ, 0xb8, !PT ;  /* 0x0000003802027812 */ /* 0x008fca00078eb8ff */
[----:B------:R3:W-:Y:S01]  /*0dd0*/  STS [UR10+0x34], R2 ;  /* 0x00003402ff007988 */ /* 0x0007e2000800080a */
[----:B------:R-:W-:Y:S05]  /*0de0*/  @P2 BRA `(.L_x_31) ;  /* 0x0000000000202947 */ /* 0x000fea0003800000 */
[----:B---3--:R-:W3:Y:S01]  /*0df0*/  LDS R2, [UR10+0x8] ;  /* 0x0000080aff027984 */ /* 0x008ee20008000800 */
[----:B------:R-:W-:-:S05]  /*0e00*/  IMAD.MOV.U32 R3, RZ, RZ, 0x780 ;  /* 0x00000780ff037424 */ /* 0x000fca00078e00ff */
[----:B---3--:R-:W-:-:S05]  /*0e10*/  LOP3.LUT R2, R2, 0x500, R3, 0xd8, !PT ;  /* 0x0000050002027812 */ /* 0x008fca00078ed803 */
[----:B------:R3:W-:Y:S02]  /*0e20*/  STS [UR10+0x8], R2 ;  /* 0x00000802ff007988 */ /* 0x0007e4000800080a */
.L_x_30:
[----:B------:R-:W-:Y:S05]  /*0e30*/  @P2 BRA `(.L_x_32) ;  /* 0x0000000000282947 */ /* 0x000fea0003800000 */
[----:B---345:R-:W3:Y:S02]  /*0e40*/  LDS R2, [UR10+0x8] ;  /* 0x0000080aff027984 */ /* 0x038ee40008000800 */
[----:B---3--:R-:W-:-:S05]  /*0e50*/  LOP3.LUT R2, R2, 0x1800, RZ, 0xb8, !PT ;  /* 0x0000180002027812 */ /* 0x008fca00078eb8ff */
[----:B------:R4:W-:Y:S02]  /*0e60*/  STS [UR10+0x8], R2 ;  /* 0x00000802ff007988 */ /* 0x0009e4000800080a */
.L_x_31:
[----:B------:R-:W-:Y:S05]  /*0e70*/  @P2 BREAK.RELIABLE B1 ;  /* 0x0000000000012942 */ /* 0x000fea0003800100 */
[----:B------:R-:W-:Y:S05]  /*0e80*/  @P2 BRA `(.L_x_33) ;  /* 0x0000000000242947 */ /* 0x000fea0003800000 */
[----:B---34-:R-:W3:Y:S01]  /*0e90*/  LDS R2, [UR10+0x8] ;  /* 0x0000080aff027984 */ /* 0x018ee20008000800 */
[----:B------:R-:W-:-:S05]  /*0ea0*/  IMAD.MOV.U32 R3, RZ, RZ, 0x6000 ;  /* 0x00006000ff037424 */ /* 0x000fca00078e00ff */
[----:B---3--:R-:W-:-:S04]  /*0eb0*/  LOP3.LUT R2, R2, 0x6000, R3, 0xd8, !PT ;  /* 0x0000600002027812 */ /* 0x008fc800078ed803 */
[----:B------:R-:W-:-:S05]  /*0ec0*/  LOP3.LUT R2, R2, 0x400000, RZ, 0xb8, !PT ;  /* 0x0040000002027812 */ /* 0x000fca00078eb8ff */
[----:B------:R3:W-:Y:S02]  /*0ed0*/  STS [UR10+0x8], R2 ;  /* 0x00000802ff007988 */ /* 0x0007e4000800080a */
.L_x_32:
[----:B------:R-:W-:Y:S05]  /*0ee0*/  BSYNC.RELIABLE B1 ;  /* 0x0000000000017941 */ /* 0x000fea0003800100 */
.L_x_29:
[----:B---345:R-:W3:Y:S02]  /*0ef0*/  @!P2 LDS R2, [UR10+0x8] ;  /* 0x0000080aff02a984 */ /* 0x038ee40008000800 */
[----:B---3--:R-:W-:-:S05]  /*0f00*/  @!P2 LOP3.LUT R2, R2, 0x8000, RZ, 0xb8, !PT ;  /* 0x000080000202a812 */ /* 0x008fca00078eb8ff */
[----:B------:R5:W-:Y:S02]  /*0f10*/  @!P2 STS [UR10+0x8], R2 ;  /* 0x00000802ff00a988 */ /* 0x000be4000800080a */
.L_x_33:
[----:B------:R-:W-:Y:S05]  /*0f20*/  BSYNC.RECONVERGENT B2 ;  /* 0x0000000000027941 */ /* 0x000fea0003800200 */
.L_x_28:
[----:B------:R-:W-:Y:S05]  /*0f30*/  WARPSYNC.ALL ;  /* 0x0000000000007948 */ /* 0x000fea0003800000 */
[----:B------:R-:W-:Y:S01]  /*0f40*/  NOP ;  /* 0x0000000000007918 */ /* 0x000fe20000000000 */
[----:B------:R-:W-:-:S04]  /*0f50*/  UIADD3 UR5, UPT, UPT, UR4, 0x80, URZ ;  /* 0x0000008004057890 */ /* 0x000fc8000fffe0ff */
[----:B------:R-:W-:-:S04]  /*0f60*/  UIADD3 UR6, UP0, UPT, UR5, UR12, URZ ;  /* 0x0000000c05067290 */ /* 0x000fc8000ff1e0ff */
[----:B------:R-:W-:Y:S01]  /*0f70*/  ULEA.HI.X.SX32 UR7, UR5, UR13, 0x1, UP0 ;  /* 0x0000000d05077291 */ /* 0x000fe200080f0eff */
[----:B------:R-:W-:Y:S11]  /*0f80*/  @P0 BRA `(.L_x_34) ;  /* 0x0000000000300947 */ /* 0x000ff60003800000 */
[----:B---345:R-:W3:Y:S01]  /*0f90*/  S2R R2, SR_LANEID ;  /* 0x0000000000027919 */ /* 0x038ee20000000000 */
[----:B------:R-:W-:Y:S05]  /*0fa0*/  WARPSYNC.ALL ;  /* 0x0000000000007948 */ /* 0x000fea0003800000 */
[----:B------:R-:W-:Y:S01]  /*0fb0*/  NOP ;  /* 0x0000000000007918 */ /* 0x000fe20000000000 */
[----:B---3--:R-:W-:-:S05]  /*0fc0*/  IMAD.SHL.U32 R6, R2, 0x4, RZ ;  /* 0x0000000402067824 */ /* 0x008fca00078e00ff */
[----:B------:R-:W3:Y:S01]  /*0fd0*/  LDS R7, [R6+UR10] ;  /* 0x0000000a06077984 */ /* 0x000ee20008000800 */
[----:B------:R-:W-:-:S05]  /*0fe0*/  IADD3 R2, P3, PT, R6, UR6, RZ ;  /* 0x0000000606027c10 */ /* 0x000fca000ff7e0ff */
[----:B------:R-:W-:-:S05]  /*0ff0*/  IMAD.X R3, RZ, RZ, UR7, P3 ;  /* 0x00000007ff037e24 */ /* 0x000fca00098e06ff */
[----:B---3--:R3:W4:Y:S01]  /*1000*/  ATOMG.E.EXCH.STRONG.GPU PT, RZ, [R2], R7 ;  /* 0x0000000702ff73a8 */ /* 0x00872200041ee100 */
[----:B------:R-:W-:-:S04]  /*1010*/  DEPBAR {5,4,3,2,1,0} ;  /* 0x0000003f0000791a */ /* 0x000fc80000000000 */
[----:B------:R-:W5:Y:S02]  /*1020*/  CCTL.E.C.LDCU.IV.DEEP [UR6] ;  /* 0x0000000006007540 */ /* 0x000f640009c08000 */
[----:B-----5:R3:W-:Y:S01]  /*1030*/  UTMACCTL.IV [UR6] ;  /* 0x00000000060079b9 */ /* 0x0207e20008000000 */
[----:B------:R-:W-:Y:S01]  /*1040*/  NOP ;  /* 0x0000000000007918 */ /* 0x000fe20000000000 */
.L_x_34:
[----:B------:R-:W-:Y:S05]  /*1050*/  @P0 BRA `(.L_x_35) ;  /* 0x00000000000c0947 */ /* 0x000fea0003800000 */
[----:B------:R0:W-:Y:S01]  /*1060*/  UTMACMDFLUSH ;  /* 0x00000000000079b7 */ /* 0x0001e20000000000 */
[----:B------:R-:W-:Y:S05]  /*1070*/  @P0 BRA `(.L_x_35) ;  /* 0x0000000000040947 */ /* 0x000fea0003800000 */
[----:B------:R-:W-:-:S04]  /*1080*/  DEPBAR.LE SB0, 0x0 ;  /* 0x000080000000791a */ /* 0x000fc80000000000 */
.L_x_35:
[----:B------:R-:W-:Y:S05]  /*1090*/  WARPSYNC.ALL ;  /* 0x0000000000007948 */ /* 0x000fea0003800000 */
[----:B------:R-:W-:Y:S01]  /*10a0*/  NOP ;  /* 0x0000000000007918 */ /* 0x000fe20000000000 */
[----:B----4-:R-:W-:Y:S06]  /*10b0*/  BAR.SYNC.DEFER_BLOCKING 0x0 ;  /* 0x0000000000007b1d */ /* 0x010fec0000010000 */
[----:B------:R-:W-:Y:S02]  /*10c0*/  BSSY.RECONVERGENT B2, `(.L_x_36) ;  /* 0x000000b000027945 */ /* 0x000fe40003800200 */
[----:B------:R-:W-:Y:S06]  /*10d0*/  BAR.SYNC.DEFER_BLOCKING 0x0 ;  /* 0x0000000000007b1d */ /* 0x000fec0000010000 */
[----:B------:R4:W-:Y:S01]  /*10e0*/  @!P0 STS [R11], RZ ;  /* 0x000000ff0b008388 */ /* 0x0009e20000000800 */
[----:B------:R-:W-:Y:S01]  /*10f0*/  NOP ;  /* 0x0000000000007918 */ /* 0x000fe20000000000 */
[----:B------:R-:W-:Y:S05]  /*1100*/  @P2 BRA `(.L_x_37) ;  /* 0x0000000000182947 */ /* 0x000fea0003800000 */
[----:B---3-5:R-:W3:Y:S01]  /*1110*/  LDS R2, [UR10+0x8] ;  /* 0x0000080aff027984 */ /* 0x028ee20008000800 */
[----:B------:R-:W5:Y:S01]  /*1120*/  LDC.64 R6, c[0x0][0x390] ;  /* 0x0000e400ff067b82 */ /* 0x000f620000000a00 */
[----:B------:R-:W-:Y:S02]  /*1130*/  IMAD.MOV.U32 R3, RZ, RZ, 0x70 ;  /* 0x00000070ff037424 */ /* 0x000fe400078e00ff */
[----:B-----5:R5:W-:Y:S03]  /*1140*/  STS.64 [UR10], R6 ;  /* 0x00000006ff007988 */ /* 0x020be60008000a0a */
[----:B---3--:R-:W-:-:S05]  /*1150*/  LOP3.LUT R2, R2, 0x10, R3, 0xd8, !PT ;  /* 0x0000001002027812 */ /* 0x008fca00078ed803 */
[----:B------:R5:W-:Y:S02]  /*1160*/  STS [UR10+0x8], R2 ;  /* 0x00000802ff007988 */ /* 0x000be4000800080a */
.L_x_37:
[----:B---3--:R-:W-:Y:S05]  /*1170*/  BSYNC.RECONVERGENT B2 ;  /* 0x0000000000027941 */ /* 0x008fea0003800200 */
.L_x_36:
[----:B------:R-:W-:Y:S04]  /*1180*/  BSSY.RECONVERGENT B3, `(.L_x_38) ;  /* 0x0000011000037945 */ /* 0x000fe80003800200 */
[----:B------:R-:W-:Y:S04]  /*1190*/  BSSY.RELIABLE B2, `(.L_x_39) ;  /* 0x000000e000027945 */ /* 0x000fe80003800100 */
[----:B------:R-:W-:Y:S05]  /*11a0*/  @P2 BRA `(.L_x_40) ;  /* 0x0000000000242947 */ /* 0x000fea0003800000 */
[----:B-----5:R-:W3:Y:S01]  /*11b0*/  LDS R2, [UR10+0x34] ;  /* 0x0000340aff027984 */ /* 0x020ee20008000800 */
[----:B------:R-:W-:-:S05]  /*11c0*/  IMAD.MOV.U32 R3, RZ, RZ, 0x3f000000 ;  /* 0x3f000000ff037424 */ /* 0x000fca00078e00ff */
[----:B---3--:R-:W-:-:S05]  /*11d0*/  LOP3.LUT R2, R2, 0xff000000, R3, 0xb8, !PT ;  /* 0xff00000002027812 */ /* 0x008fca00078eb803 */
[----:B------:R3:W-:Y:S01]  /*11e0*/  STS [UR10+0x34], R2 ;  /* 0x00003402ff007988 */ /* 0x0007e2000800080a */
[----:B------:R-:W-:Y:S05]  /*11f0*/  @P2 BRA `(.L_x_41) ;  /* 0x00000000001c2947 */ /* 0x000fea0003800000 */
[----:B---3--:R-:W3:Y:S01]  /*1200*/  LDS R2, [UR10+0x38] ;  /* 0x0000380aff027984 */ /* 0x008ee20008000800 */
[----:B------:R-:W-:-:S05]  /*1210*/  IMAD.MOV.U32 R3, RZ, RZ, 0x7f ;  /* 0x0000007fff037424 */ /* 0x000fca00078e00ff */
[----:B---3--:R-:W-:-:S05]  /*1220*/  LOP3.LUT R2, R2, 0xff, R3, 0xb8, !PT ;  /* 0x000000ff02027812 */ /* 0x008fca00078eb803 */
[----:B------:R3:W-:Y:S02]  /*1230*/  STS [UR10+0x38], R2 ;  /* 0x00003802ff007988 */ /* 0x0007e4000800080a */
.L_x_40:
[----:B------:R-:W-:Y:S05]  /*1240*/  @P2 BREAK.RELIABLE B2 ;  /* 0x0000000000022942 */ /* 0x000fea0003800100 */
[----:B------:R-:W-:Y:S05]  /*1250*/  @P2 BRA `(.L_x_42) ;  /* 0x00000000000c2947 */ /* 0x000fea0003800000 */
[----:B------:R2:W-:Y:S02]  /*1260*/  STS [UR10+0x20], R5 ;  /* 0x00002005ff007988 */ /* 0x0005e4000800080a */
.L_x_41:
[----:B------:R-:W-:Y:S05]  /*1270*/  BSYNC.RELIABLE B2 ;  /* 0x0000000000027941 */ /* 0x000fea0003800100 */
.L_x_39:
[----:B------:R2:W-:Y:S02]  /*1280*/  @!P2 STS [UR10+0x24], R4 ;  /* 0x00002404ff00a988 */ /* 0x0005e4000800080a */
.L_x_42:
[----:B------:R-:W-:Y:S05]  /*1290*/  BSYNC.RECONVERGENT B3 ;  /* 0x0000000000037941 */ /* 0x000fea0003800200 */
.L_x_38:
[----:B------:R-:W-:Y:S05]  /*12a0*/  WARPSYNC.ALL ;  /* 0x0000000000007948 */ /* 0x000fea0003800000 */
[----:B------:R-:W-:Y:S01]  /*12b0*/  NOP ;  /* 0x0000000000007918 */ /* 0x000fe20000000000 */
[----:B------:R-:W-:Y:S04]  /*12c0*/  BSSY.RECONVERGENT B3, `(.L_x_43) ;  /* 0x000000e000037945 */ /* 0x000fe80003800200 */
[----:B------:R-:W-:Y:S05]  /*12d0*/  @P2 BRA `(.L_x_44) ;  /* 0x0000000000302947 */ /* 0x000fea0003800000 */
[----:B------:R-:W2:Y:S02]  /*12e0*/  LDS R3, [UR10+0x34] ;  /* 0x0000340aff037984 */ /* 0x000ea40008000800 */
[----:B--2---:R-:W2:Y:S02]  /*12f0*/  LDC.64 R4, c[0x0][0x3b8] ;  /* 0x0000ee00ff047b82 */ /* 0x004ea40000000a00 */
[----:B---3-5:R-:W3:Y:S01]  /*1300*/  LDS R2, [UR10+0x1c] ;  /* 0x00001c0aff027984 */ /* 0x028ee20008000800 */
[C---:B--2---:R-:W-:Y:S01]  /*1310*/  SHF.L.U64.HI R5, R4.reuse, 0x1, R5 ;  /* 0x0000000104057819 */ /* 0x044fe20000010205 */
[----:B------:R-:W-:-:S03]  /*1320*/  IMAD.SHL.U32 R4, R4, 0x2, RZ ;  /* 0x0000000204047824 */ /* 0x000fc600078e00ff */
[--C-:B------:R-:W-:Y:S02]  /*1330*/  SHF.R.U32.HI R7, RZ, 0x4, R5.reuse ;  /* 0x00000004ff077819 */ /* 0x100fe40000011605 */
[----:B------:R-:W-:-:S05]  /*1340*/  SHF.R.U64 R4, R4, 0x4, R5 ;  /* 0x0000000404047819 */ /* 0x000fca0000001205 */
[----:B------:R2:W-:Y:S01]  /*1350*/  STS [UR10+0xc], R4 ;  /* 0x00000c04ff007988 */ /* 0x0005e2000800080a */
[----:B------:R-:W-:Y:S02]  /*1360*/  LOP3.LUT R3, R3, 0x7, RZ, 0xb8, !PT ;  /* 0x0000000703037812 */ /* 0x000fe400078eb8ff */
[----:B---3--:R-:W-:-:S03]  /*1370*/  LOP3.LUT R2, R2, 0xf, R7, 0xb8, !PT ;  /* 0x0000000f02027812 */ /* 0x008fc600078eb807 */
[----:B------:R2:W-:Y:S04]  /*1380*/  STS [UR10+0x34], R3 ;  /* 0x00003403ff007988 */ /* 0x0005e8000800080a */
[----:B------:R2:W-:Y:S02]  /*1390*/  STS [UR10+0x1c], R2 ;  /* 0x00001c02ff007988 */ /* 0x0005e4000800080a */
.L_x_44:
[----:B------:R-:W-:Y:S05]  /*13a0*/  BSYNC.RECONVERGENT B3 ;  /* 0x0000000000037941 */ /* 0x000fea0003800200 */
.L_x_43:
[----:B------:R-:W-:Y:S04]  /*13b0*/  BSSY.RECONVERGENT B4, `(.L_x_45) ;  /* 0x000001a000047945 */ /* 0x000fe80003800200 */
[----:B------:R-:W-:Y:S04]  /*13c0*/  BSSY.RELIABLE B3, `(.L_x_46) ;  /* 0x0000015000037945 */ /* 0x000fe80003800100 */
[----:B------:R-:W-:Y:S05]  /*13d0*/  @P2 BRA `(.L_x_47) ;  /* 0x0000000000202947 */ /* 0x000fea0003800000 */
[----:B--23-5:R-:W2:Y:S02]  /*13e0*/  LDS R2, [UR10+0x34] ;  /* 0x0000340aff027984 */ /* 0x02cea40008000800 */
[----:B--2---:R-:W-:-:S05]  /*13f0*/  LOP3.LUT R2, R2, 0x38, RZ, 0xb8, !PT ;  /* 0x0000003802027812 */ /* 0x004fca00078eb8ff */
[----:B------:R2:W-:Y:S01]  /*1400*/  STS [UR10+0x34], R2 ;  /* 0x00003402ff007988 */ /* 0x0005e2000800080a */
[----:B------:R-:W-:Y:S05]  /*1410*/  @P2 BRA `(.L_x_48) ;  /* 0x0000000000202947 */ /* 0x000fea0003800000 */
[----:B--2---:R-:W2:Y:S01]  /*1420*/  LDS R2, [UR10+0x8] ;  /* 0x0000080aff027984 */ /* 0x004ea20008000800 */
[----:B------:R-:W-:-:S05]  /*1430*/  IMAD.MOV.U32 R3, RZ, RZ, 0x780 ;  /* 0x00000780ff037424 */ /* 0x000fca00078e00ff */
[----:B--2---:R-:W-:-:S05]  /*1440*/  LOP3.LUT R2, R2, 0x500, R3, 0xd8, !PT ;  /* 0x0000050002027812 */ /* 0x004fca00078ed803 */
[----:B------:R2:W-:Y:S02]  /*1450*/  STS [UR10+0x8], R2 ;  /* 0x00000802ff007988 */ /* 0x0005e4000800080a */
.L_x_47:
[----:B------:R-:W-:Y:S05]  /*1460*/  @P2 BRA `(.L_x_49) ;  /* 0x0000000000282947 */ /* 0x000fea0003800000 */
[----:B--23-5:R-:W2:Y:S02]  /*1470*/  LDS R2, [UR10+0x8] ;  /* 0x0000080aff027984 */ /* 0x02cea40008000800 */
[----:B--2---:R-:W-:-:S05]  /*1480*/  LOP3.LUT R2, R2, 0x1800, RZ, 0xb8, !PT ;  /* 0x0000180002027812 */ /* 0x004fca00078eb8ff */
[----:B------:R3:W-:Y:S02]  /*1490*/  STS [UR10+0x8], R2 ;  /* 0x00000802ff007988 */ /* 0x0007e4000800080a */
.L_x_48:
[----:B------:R-:W-:Y:S05]  /*14a0*/  @P2 BREAK.RELIABLE B3 ;  /* 0x0000000000032942 */ /* 0x000fea0003800100 */
[----:B------:R-:W-:Y:S05]  /*14b0*/  @P2 BRA `(.L_x_50) ;  /* 0x0000000000242947 */ /* 0x000fea0003800000 */
[----:B--23--:R-:W2:Y:S01]  /*14c0*/  LDS R2, [UR10+0x8] ;  /* 0x0000080aff027984 */ /* 0x00cea20008000800 */
[----:B------:R-:W-:-:S05]  /*14d0*/  IMAD.MOV.U32 R3, RZ, RZ, 0x6000 ;  /* 0x00006000ff037424 */ /* 0x000fca00078e00ff */
[----:B--2---:R-:W-:-:S04]  /*14e0*/  LOP3.LUT R2, R2, 0x6000, R3, 0xd8, !PT ;  /* 0x0000600002027812 */ /* 0x004fc800078ed803 */
[----:B------:R-:W-:-:S05]  /*14f0*/  LOP3.LUT R2, R2, 0x400000, RZ, 0xb8, !PT ;  /* 0x0040000002027812 */ /* 0x000fca00078eb8ff */
[----:B------:R2:W-:Y:S02]  /*1500*/  STS [UR10+0x8], R2 ;  /* 0x00000802ff007988 */ /* 0x0005e4000800080a */
.L_x_49:
[----:B------:R-:W-:Y:S05]  /*1510*/  BSYNC.RELIABLE B3 ;  /* 0x0000000000037941 */ /* 0x000fea0003800100 */
.L_x_46:
[----:B--23-5:R-:W2:Y:S02]  /*1520*/  @!P2 LDS R2, [UR10+0x8] ;  /* 0x0000080aff02a984 */ /* 0x02cea40008000800 */
[----:B--2---:R-:W-:-:S05]  /*1530*/  @!P2 LOP3.LUT R2, R2, 0x8000, RZ, 0xb8, !PT ;  /* 0x000080000202a812 */ /* 0x004fca00078eb8ff */
[----:B------:R5:W-:Y:S02]  /*1540*/  @!P2 STS [UR10+0x8], R2 ;  /* 0x00000802ff00a988 */ /* 0x000be4000800080a */
.L_x_50:
[----:B------:R-:W-:Y:S05]  /*1550*/  BSYNC.RECONVERGENT B4 ;  /* 0x0000000000047941 */ /* 0x000fea0003800200 */
.L_x_45:
[----:B------:R-:W-:Y:S05]  /*1560*/  WARPSYNC.ALL ;  /* 0x0000000000007948 */ /* 0x000fea0003800000 */
[----:B------:R-:W-:Y:S01]  /*1570*/  NOP ;  /* 0x0000000000007918 */ /* 0x000fe20000000000 */
[----:B------:R-:W-:-:S04]  /*1580*/  UIADD3 UR4, UPT, UPT, UR4, 0x100, URZ ;  /* 0x0000010004047890 */ /* 0x000fc8000fffe0ff */
[----:B------:R-:W-:-:S04]  /*1590*/  UIADD3 UR12, UP0, UPT, UR4, UR12, URZ ;  /* 0x0000000c040c7290 */ /* 0x000fc8000ff1e0ff */
[----:B------:R-:W-:Y:S01]  /*15a0*/  ULEA.HI.X.SX32 UR13, UR4, UR13, 0x1, UP0 ;  /* 0x0000000d040d7291 */ /* 0x000fe200080f0eff */
[----:B------:R-:W-:Y:S11]  /*15b0*/  @P0 BRA `(.L_x_51) ;  /* 0x0000000000300947 */ /* 0x000ff60003800000 */
[----:B--23-5:R-:W2:Y:S01]  /*15c0*/  S2R R2, SR_LANEID ;  /* 0x0000000000027919 */ /* 0x02cea20000000000 */
[----:B------:R-:W-:Y:S05]  /*15d0*/  WARPSYNC.ALL ;  /* 0x0000000000007948 */ /* 0x000fea0003800000 */
[----:B------:R-:W-:Y:S01]  /*15e0*/  NOP ;  /* 0x0000000000007918 */ /* 0x000fe20000000000 */
[----:B--2---:R-:W-:-:S05]  /*15f0*/  IMAD.SHL.U32 R4, R2, 0x4, RZ ;  /* 0x0000000402047824 */ /* 0x004fca00078e00ff */
[----:B------:R-:W2:Y:S01]  /*1600*/  LDS R5, [R4+UR10] ;  /* 0x0000000a04057984 */ /* 0x000ea20008000800 */
[----:B------:R-:W-:-:S05]  /*1610*/  IADD3 R2, P3, PT, R4, UR12, RZ ;  /* 0x0000000c04027c10 */ /* 0x000fca000ff7e0ff */
[----:B------:R-:W-:-:S05]  /*1620*/  IMAD.X R3, RZ, RZ, UR13, P3 ;  /* 0x0000000dff037e24 */ /* 0x000fca00098e06ff */
[----:B--2---:R2:W3:Y:S01]  /*1630*/  ATOMG.E.EXCH.STRONG.GPU PT, RZ, [R2], R5 ;  /* 0x0000000502ff73a8 */ /* 0x0044e200041ee100 */
[----:B------:R-:W-:-:S04]  /*1640*/  DEPBAR {5,4,3,2,1,0} ;  /* 0x0000003f0000791a */ /* 0x000fc80000000000 */
[----:B------:R-:W5:Y:S02]  /*1650*/  CCTL.E.C.LDCU.IV.DEEP [UR12] ;  /* 0x000000000c007540 */ /* 0x000f640009c08000 */
[----:B-----5:R2:W-:Y:S01]  /*1660*/  UTMACCTL.IV [UR12] ;  /* 0x000000000c0079b9 */ /* 0x0205e20008000000 */
[----:B------:R-:W-:Y:S01]  /*1670*/  NOP ;  /* 0x0000000000007918 */ /* 0x000fe20000000000 */
.L_x_51:
[----:B------:R-:W-:Y:S05]  /*1680*/  @P0 BRA `(.L_x_52) ;  /* 0x00000000000c0947 */ /* 0x000fea0003800000 */
[----:B------:R0:W-:Y:S01]  /*1690*/  UTMACMDFLUSH ;  /* 0x00000000000079b7 */ /* 0x0001e20000000000 */
[----:B------:R-:W-:Y:S05]  /*16a0*/  @P0 BRA `(.L_x_52) ;  /* 0x0000000000040947 */ /* 0x000fea0003800000 */
[----:B------:R-:W-:-:S04]  /*16b0*/  DEPBAR.LE SB0, 0x0 ;  /* 0x000080000000791a */ /* 0x000fc80000000000 */
.L_x_52:
[----:B------:R-:W-:Y:S05]  /*16c0*/  WARPSYNC.ALL ;  /* 0x0000000000007948 */ /* 0x000fea0003800000 */
[----:B------:R-:W-:Y:S01]  /*16d0*/  NOP ;  /* 0x0000000000007918 */ /* 0x000fe20000000000 */
[----:B---3--:R-:W-:Y:S01]  /*16e0*/  BAR.SYNC.DEFER_BLOCKING 0x0 ;  /* 0x0000000000007b1d */ /* 0x008fe20000010000 */
[----:B------:R-:W-:Y:S01]  /*16f0*/  ISETP.GE.AND P0, PT, R13, 0x1, PT ;  /* 0x000000010d00780c */ /* 0x000fe20003f06270 */
[----:B------:R-:W-:Y:S01]  /*1700*/  USHF.L.U32 UR14, UR14, 0x8, URZ ;  /* 0x000000080e0e7899 */ /* 0x000fe200080006ff */
[----:B--2--5:R-:W-:Y:S01]  /*1710*/  SHF.R.U32.HI R2, RZ, 0x5, R0 ;  /* 0x00000005ff027819 */ /* 0x024fe20000011600 */
[----:B------:R-:W-:-:S02]  /*1720*/  USHF.L.U32 UR27, UR11, 0x7, URZ ;  /* 0x000000070b1b7899 */ /* 0x000fc400080006ff */
[----:B------:R-:W-:Y:S01]  /*1730*/  VOTEU.ALL UP0, P2 ;  /* 0x0000000000ff7886 */ /* 0x000fe20001000000 */
[----:B------:R-:W-:Y:S01]  /*1740*/  UMOV UR4, 0x1 ;  /* 0x0000000100047882 */ /* 0x000fe20000000000 */
[----:B------:R-:W-:Y:S01]  /*1750*/  VOTEU.ALL UP1, P2 ;  /* 0x0000000000ff7886 */ /* 0x000fe20001020000 */
[----:B------:R-:W-:Y:S02]  /*1760*/  R2UR UR15, R2 ;  /* 0x00000000020f72ca */ /* 0x000fe400000e0000 */
[----:B------:R-:W-:-:S04]  /*1770*/  @!UP0 UIADD3 UR16, UPT, UPT, -UR4, 0x100000, URZ ;  /* 0x0010000004108890 */ /* 0x000fc8000fffe1ff */
[----:B------:R-:W-:Y:S02]  /*1780*/  @!UP0 USHF.L.U32 UR17, UR16, 0xb, URZ ;  /* 0x0000000b10118899 */ /* 0x000fe400080006ff */
[----:B------:R-:W-:Y:S02]  /*1790*/  @!UP0 USHF.L.U32 UR16, UR16, 0x1, URZ ;  /* 0x0000000110108899 */ /* 0x000fe400080006ff */
[----:B------:R-:W-:-:S04]  /*17a0*/  @!UP0 UIADD3 UR4, UPT, UPT, -UR4, 0x100000, URZ ;  /* 0x0010000004048890 */ /* 0x000fc8000fffe1ff */
[----:B------:R-:W-:Y:S02]  /*17b0*/  @!UP0 USHF.L.U32 UR5, UR4, 0xb, URZ ;  /* 0x0000000b04058899 */ /* 0x000fe400080006ff */
[----:B------:R-:W-:Y:S01]  /*17c0*/  @!UP0 USHF.L.U32 UR4, UR4, 0x1, URZ ;  /* 0x0000000104048899 */ /* 0x000fe200080006ff */
[----:B------:R-:W-:Y:S01]  /*17d0*/  VOTEU.ALL UP0, P2 ;  /* 0x0000000000ff7886 */ /* 0x000fe20001000000 */
[----:B------:R-:W2:Y:S04]  /*17e0*/  FENCE.VIEW.ASYNC.S ;  /* 0x00000000000073c6 */ /* 0x000ea80000000000 */
[----:B--2---:R2:W3:Y:S06]  /*17f0*/  @!UP0 SYNCS.EXCH.64 URZ, [UR10+0xc000], UR16 ;  /* 0x00c000100aff85b2 */ /* 0x0044ec0008000100 */
[----:B------:R2:W5:Y:S01]  /*1800*/  @!UP1 SYNCS.EXCH.64 URZ, [UR10+0xc010], UR4 ;  /* 0x00c010040aff95b2 */ /* 0x0005620008000100 */
[----:B------:R-:W-:Y:S05]  /*1810*/  @!P0 BRA `(.L_x_53) ;  /* 0x0000000400e88947 */ /* 0x000fea0003800000 */
[----:B---3-5:R-:W-:Y:S01]  /*1820*/  BAR.SYNC.DEFER_BLOCKING 0x0 ;  /* 0x0000000000007b1d */ /* 0x028fe20000010000 */
[----:B------:R-:W-:Y:S01]  /*1830*/  @!P2 IMAD.MOV.U32 R2, RZ, RZ, 0xc000 ;  /* 0x0000c000ff02a424 */ /* 0x000fe200078e00ff */
[----:B------:R-:W-:Y:S01]  /*1840*/  ELECT P0, URZ, PT ;  /* 0x0000000000ff782f */ /* 0x000fe20003800000 */
[----:B------:R-:W-:-:S03]  /*1850*/  UIADD3 UR24, UPT, UPT, UR10, 0x8000, URZ ;  /* 0x000080000a187890 */ /* 0x000fc6000fffe0ff */
[----:B------:R-:W-:Y:S01]  /*1860*/  ISETP.LT.U32.AND P0, PT, R10, 0x20, P0 ;  /* 0x000000200a00780c */ /* 0x000fe20000701070 */
[----:B------:R-:W-:Y:S01]  /*1870*/  UIADD3 UR25, UPT, UPT, UR10, 0xc000, URZ ;  /* 0x0000c0000a197890 */ /* 0x000fe2000fffe0ff */
[----:B------:R-:W-:Y:S01]  /*1880*/  UMOV UR26, URZ ;  /* 0x000000ff001a7c82 */ /* 0x000fe20008000000 */
[----:B--2---:R-:W-:Y:S01]  /*1890*/  ULOP3.LUT UR4, UR15, 0x3, URZ, 0xc0, !UPT ;  /* 0x000000030f047892 */ /* 0x004fe2000f8ec0ff */
[----:B------:R-:W-:Y:S01]  /*18a0*/  UMOV UR31, UR26 ;  /* 0x0000001a001f7c82 */ /* 0x000fe20008000000 */
[----:B------:R-:W-:Y:S02]  /*18b0*/  USHF.R.U32.HI UR18, URZ, 0x4, UR10 ;  /* 0x00000004ff127899 */ /* 0x000fe4000801160a */
[----:B------:R-:W-:Y:S02]  /*18c0*/  ULEA UR28, UR4, UR10, 0xd ;  /* 0x0000000a041c7291 */ /* 0x000fe4000f8e68ff */
[----:B------:R-:W-:-:S04]  /*18d0*/  ULEA UR30, UR4, UR14, 0x6 ;  /* 0x0000000e041e7291 */ /* 0x000fc8000f8e30ff */
[----:B------:R-:W-:Y:S01]  /*18e0*/  VOTEU.ANY UP0, P0 ;  /* 0x0000000000ff7886 */ /* 0x000fe20000000100 */
[----:B------:R-:W-:Y:S01]  /*18f0*/  UMOV UR29, UR25 ;  /* 0x00000019001d7c82 */ /* 0x000fe20008000000 */
[----:B------:R-:W-:Y:S02]  /*1900*/  USHF.R.U32.HI UR16, URZ, 0x4, UR24 ;  /* 0x00000004ff107899 */ /* 0x000fe40008011618 */
[----:B------:R-:W-:Y:S01]  /*1910*/  USGXT.U32 UR18, UR18, 0xe ;  /* 0x0000000e1212789a */ /* 0x000fe20008000000 */
[----:B------:R2:W-:Y:S01]  /*1920*/  @!P2 SYNCS.ARRIVE.TRANS64 RZ, [UR10+0xc000], R2 ;  /* 0x00c00002ffffa9a7 */ /* 0x0005e2000800000a */
[----:B------:R-:W-:Y:S01]  /*1930*/  BAR.SYNC.DEFER_BLOCKING 0x0 ;  /* 0x0000000000007b1d */ /* 0x000fe20000010000 */
[----:B------:R-:W-:Y:S02]  /*1940*/  USGXT.U32 UR16, UR16, 0xe ;  /* 0x0000000e1010789a */ /* 0x000fe40008000000 */
[----:B------:R-:W-:Y:S02]  /*1950*/  UIADD3 UR20, UP1, UPT, UR18, 0x2000080, URZ ;  /* 0x0200008012147890 */ /* 0x000fe4000ff3e0ff */
[----:B------:R-:W-:Y:S01]  /*1960*/  ULOP3.LUT UR18, UR18, 0x2000000, URZ, 0xfc, !UPT ;  /* 0x0200000012127892 */ /* 0x000fe2000f8efcff */
[----:B------:R-:W-:Y:S01]  /*1970*/  UMOV UR4, URZ ;  /* 0x000000ff00047c82 */ /* 0x000fe20008000000 */
[----:B------:R-:W-:Y:S01]  /*1980*/  UMOV UR17, 0x40004040 ;  /* 0x4000404000117882 */ /* 0x000fe20000000000 */
[----:B------:R-:W-:Y:S01]  /*1990*/  UIADD3.X UR21, UPT, UPT, UR4, 0x40004040, URZ, UP1, !UPT ;  /* 0x4000404004157890 */ /* 0x000fe20008ffe4ff */
[----:B------:R-:W-:-:S03]  /*19a0*/  UMOV UR19, 0x40004040 ;  /* 0x4000404000137882 */ /* 0x000fc60000000000 */
[----:B------:R-:W-:Y:S02]  /*19b0*/  UIADD3.64 UR38, UPT, UPT, UR20, 0x80, URZ ;  /* 0x0000008014267897 */ /* 0x000fe4000fffe0ff */
[----:B------:R-:W-:Y:S01]  /*19c0*/  UIADD3.64 UR42, UPT, UPT, UR20, 0x100, URZ ;  /* 0x00000100142a7897 */ /* 0x000fe2000fffe0ff */
[----:B------:R-:W-:Y:S01]  /*19d0*/  @UP0 UTMALDG.2D [UR24], [UR8] ;  /* 0x00000018080005b4 */ /* 0x000fe20008008000 */
[----:B------:R-:W-:-:S04]  /*19e0*/  UIADD3 UR22, UP0, UPT, UR16, 0x2, URZ ;  /* 0x0000000210167890 */ /* 0x000fc8000ff1e0ff */
[----:B------:R-:W-:Y:S02]  /*19f0*/  UIADD3.X UR23, UPT, UPT, UR4, 0x40004040, URZ, UP0, !UPT ;  /* 0x4000404004177890 */ /* 0x000fe400087fe4ff */
[----:B------:R-:W-:Y:S01]  /*1a00*/  UISETP.NE.U32.AND UP0, UPT, UR15, URZ, UPT ;  /* 0x000000ff0f00728c */ /* 0x000fe2000bf05070 */
[----:B------:R3:W-:Y:S06]  /*1a10*/  MEMBAR.ALL.CTA ;  /* 0x0000000000007992 */ /* 0x0007ec0000008000 */
[----:B---3--:R-:W3:Y:S01]  /*1a20*/  FENCE.VIEW.ASYNC.S ;  /* 0x00000000000073c6 */ /* 0x008ee20000000000 */
[----:B------:R-:W-:Y:S01]  /*1a30*/  UIADD3.64 UR40, UPT, UPT, UR22, 0x4, URZ ;  /* 0x0000000416287897 */ /* 0x000fe2000fffe0ff */
[----:B---3--:R-:W-:Y:S06]  /*1a40*/  BAR.SYNC.DEFER_BLOCKING 0x0 ;  /* 0x0000000000007b1d */ /* 0x008fec0000010000 */
[----:B------:R3:W-:Y:S02]  /*1a50*/  UTMALDG.2D [UR28], [UR6] ;  /* 0x0000001c060075b4 */ /* 0x0007e40008008000 */
[----:B------:R-:W-:Y:S01]  /*1a60*/  BAR.SYNC.DEFER_BLOCKING 0x0 ;  /* 0x0000000000007b1d */ /* 0x000fe20000010000 */
[----:B---3--:R-:W-:-:S05]  /*1a70*/  UIADD3.64 UR30, UPT, UPT, UR22, 0x2, URZ ;  /* 0x00000002161e7897 */ /* 0x008fca000fffe0ff */
[----:B------:R-:W3:Y:S02]  /*1a80*/  SYNCS.PHASECHK.TRANS64.TRYWAIT P0, [UR10+0xc000], RZ ;  /* 0x00c000ffff0075a7 */ /* 0x000ee4000800110a */
[----:B--23--:R-:W-:Y:S05]  /*1a90*/  @!P0 BRA `(.L_x_54) ;  /* 0x0000001400088947 */ /* 0x00cfea0003800000 */
.L_x_66:
[----:B------:R-:W-:Y:S05]  /*1aa0*/  BRA.U UP0, `(.L_x_55) ;  /* 0x0000000100347547 */ /* 0x000fea000b800000 */
[----:B------:R-:W-:Y:S01]  /*1ab0*/  UMOV UR4, 0x0 ;  /* 0x0000000000047882 */ /* 0x000fe20000000000 */
[----:B------:R-:W-:Y:S01]  /*1ac0*/  UMOV UR5, 0x8410490 ;  /* 0x0841049000057882 */ /* 0x000fe20000000000 */
[----:B------:R-:W-:Y:S01]  /*1ad0*/  UMOV UR24, 0x0 ;  /* 0x0000000000187882 */ /* 0x000fe20000000000 */
[----:B------:R-:W-:Y:S01]  /*1ae0*/  UMOV UR25, 0x8410490 ;  /* 0x0841049000197882 */ /* 0x000fe20000000000 */
[----:B------:R-:W-:Y:S01]  /*1af0*/  UMOV UR28, 0x0 ;  /* 0x00000000001c7882 */ /* 0x000fe20000000000 */
[----:B------:R-:W-:Y:S01]  /*1b00*/  UMOV UR29, 0x8410490 ;  /* 0x08410490001d7882 */ /* 0x000fe20000000000 */
[----:B------:R2:W-:Y:S01]  /*1b10*/  UTCHMMA gdesc[UR16], gdesc[UR18], tmem[UR36], tmem[UR4], idesc[UR5], !UPT ;  /* 0x00ff0412100075ea */ /* 0x0005e2000f800024 */
[----:B------:R-:W-:Y:S01]  /*1b20*/  UMOV UR32, 0x0 ;  /* 0x0000000000207882 */ /* 0x000fe20000000000 */
[----:B------:R-:W-:Y:S01]  /*1b30*/  UMOV UR33, 0x8410490 ;  /* 0x0841049000217882 */ /* 0x000fe20000000000 */
[----:B------:R2:W-:Y:S01]  /*1b40*/  UTCHMMA gdesc[UR22], gdesc[UR20], tmem[UR36], tmem[UR24], idesc[UR25], UPT ;  /* 0x00ff1814160075ea */ /* 0x0005e2000b800024 */
[----:B------:R2:W-:Y:S01]  /*1b50*/  UTCHMMA gdesc[UR30], gdesc[UR38], tmem[UR36], tmem[UR28], idesc[UR29], UPT ;  /* 0x00ff1c261e0075ea */ /* 0x0005e2000b800024 */
[----:B------:R2:W-:Y:S01]  /*1b60*/  UTCHMMA gdesc[UR40], gdesc[UR42], tmem[UR36], tmem[UR32], idesc[UR33], UPT ;  /* 0x00ff202a280075ea */ /* 0x0005e2000b800024 */
[----:B------:R-:W-:Y:S01]  /*1b70*/  NOP ;  /* 0x0000000000007918 */ /* 0x000fe20000000000 */
.L_x_55:
[----:B------:R-:W-:Y:S01]  /*1b80*/  ELECT P0, URZ, PT ;  /* 0x0000000000ff782f */ /* 0x000fe20003800000 */
[----:B--2---:R-:W-:-:S03]  /*1b90*/  UIADD3 UR4, UPT, UPT, UR10, 0xc010, URZ ;  /* 0x0000c0100a047890 */ /* 0x004fc6000fffe0ff */
[----:B------:R-:W-:Y:S01]  /*1ba0*/  ISETP.LT.U32.AND P0, PT, R10, 0x20, P0 ;  /* 0x000000200a00780c */ /* 0x000fe20000701070 */
[----:B------:R-:W-:-:S12]  /*1bb0*/  UMOV UR5, URZ ;  /* 0x000000ff00057c82 */ /* 0x000fd80008000000 */
[----:B------:R-:W-:Y:S01]  /*1bc0*/  VOTEU.ANY UP0, P0 ;  /* 0x0000000000ff7886 */ /* 0x000fe20000000100 */
[----:B------:R-:W-:Y:S01]  /*1bd0*/  VOTEU.ANY UP1, P0 ;  /* 0x0000000000ff7886 */ /* 0x000fe20000020100 */
[----:B------:R-:W-:-:S03]  /*1be0*/  ISETP.GE.U32.AND P0, PT, R13, 0x41, PT ;  /* 0x000000410d00780c */ /* 0x000fc60003f06070 */
[----:B------:R-:W-:Y:S02]  /*1bf0*/  @UP0 UMOV UR24, UR4 ;  /* 0x0000000400180c82 */ /* 0x000fe40008000000 */
[----:B------:R2:W-:Y:S01]  /*1c00*/  @UP1 UTCBAR [UR24], URZ ;  /* 0x000000ff180013e9 */ /* 0x0005e200080000ff */
[----:B------:R-:W-:Y:S06]  /*1c10*/  BAR.SYNC.DEFER_BLOCKING 0x0 ;  /* 0x0000000000007b1d */ /* 0x000fec0000010000 */
[----:B------:R-:W3:Y:S02]  /*1c20*/  SYNCS.PHASECHK.TRANS64.TRYWAIT P3, [UR10+0xc010], RZ ;  /* 0x00c010ffff0075a7 */ /* 0x000ee4000806110a */
[----:B--23--:R-:W-:Y:S05]  /*1c30*/  @!P3 BRA `(.L_x_56) ;  /* 0x0000001000acb947 */ /* 0x00cfea0003800000 */
.L_x_67:
[----:B------:R-:W-:Y:S05]  /*1c40*/  @!P0 BRA `(.L_x_53) ;  /* 0x0000000000dc8947 */ /* 0x000fea0003800000 */
[----:B------:R-:W-:Y:S01]  /*1c50*/  IMAD.MOV.U32 R2, RZ, RZ, 0x1 ;  /* 0x00000001ff027424 */ /* 0x000fe200078e00ff */
[----:B------:R-:W2:Y:S01]  /*1c60*/  LDCU UR37, c[0x0][0x3a0] ;  /* 0x00007400ff2577ac */ /* 0x000ea20008000800 */
[----:B------:R-:W-:-:S05]  /*1c70*/  UMOV UR26, 0x40 ;  /* 0x00000040001a7882 */ /* 0x000fca0000000000 */
.L_x_60:
[----:B------:R-:W-:Y:S01]  /*1c80*/  BAR.SYNC.DEFER_BLOCKING 0x0 ;  /* 0x0000000000007b1d */ /* 0x000fe20000010000 */
[----:B------:R-:W-:Y:S01]  /*1c90*/  ELECT P0, URZ, PT ;  /* 0x0000000000ff782f */ /* 0x000fe20003800000 */
[----:B------:R-:W-:Y:S01]  /*1ca0*/  @!P2 IMAD.MOV.U32 R3, RZ, RZ, 0xc000 ;  /* 0x0000c000ff03a424 */ /* 0x000fe200078e00ff */
[----:B------:R-:W-:Y:S02]  /*1cb0*/  UIADD3 UR25, UPT, UPT, UR10, 0xc000, URZ ;  /* 0x0000c0000a197890 */ /* 0x000fe4000fffe0ff */
[----:B------:R-:W-:Y:S01]  /*1cc0*/  ISETP.LT.U32.AND P0, PT, R10, 0x20, P0 ;  /* 0x000000200a00780c */ /* 0x000fe20000701070 */
[----:B------:R-:W-:Y:S01]  /*1cd0*/  ULOP3.LUT UR28, UR15, 0x3, URZ, 0xc0, !UPT ;  /* 0x000000030f1c7892 */ /* 0x000fe2000f8ec0ff */
[----:B------:R-:W-:-:S03]  /*1ce0*/  UMOV UR35, UR26 ;  /* 0x0000001a00237c82 */ /* 0x000fc60008000000 */
[----:B------:R-:W-:Y:S02]  /*1cf0*/  ULEA UR32, UR28, UR10, 0xd ;  /* 0x0000000a1c207291 */ /* 0x000fe4000f8e68ff */
[----:B------:R-:W-:Y:S01]  /*1d00*/  ULEA UR34, UR28, UR14, 0x6 ;  /* 0x0000000e1c227291 */ /* 0x000fe2000f8e30ff */
[----:B------:R-:W-:-:S05]  /*1d10*/  UMOV UR33, UR25 ;  /* 0x0000001900217c82 */ /* 0x000fca0008000000 */
[----:B------:R-:W-:-:S05]  /*1d20*/  VOTEU.ANY UP0, P0 ;  /* 0x0000000000ff7886 */ /* 0x000fca0000000100 */
[----:B------:R-:W-:Y:S02]  /*1d30*/  @UP0 UIADD3 UR24, UPT, UPT, UR10, 0x8000, URZ ;  /* 0x000080000a180890 */ /* 0x000fe4000fffe0ff */
[----:B------:R3:W-:Y:S01]  /*1d40*/  @!P2 SYNCS.ARRIVE.TRANS64 RZ, [UR10+0xc000], R3 ;  /* 0x00c00003ffffa9a7 */ /* 0x0007e2000800000a */
[----:B------:R-:W-:Y:S06]  /*1d50*/  BAR.SYNC.DEFER_BLOCKING 0x0 ;  /* 0x0000000000007b1d */ /* 0x000fec0000010000 */
[----:B------:R-:W-:Y:S01]  /*1d60*/  VOTEU.ANY UP0, P0 ;  /* 0x0000000000ff7886 */ /* 0x000fe20000000100 */
[----:B---3--:R-:W-:-:S04]  /*1d70*/  IMAD.U32 R3, R2, -0x80000000, RZ ;  /* 0x8000000002037824 */ /* 0x008fc800078e00ff */
[----:B------:R3:W-:Y:S01]  /*1d80*/  @UP0 UTMALDG.2D [UR24], [UR8] ;  /* 0x00000018080005b4 */ /* 0x0007e20008008000 */
[----:B------:R-:W-:Y:S01]  /*1d90*/  UISETP.NE.U32.AND UP0, UPT, UR15, URZ, UPT ;  /* 0x000000ff0f00728c */ /* 0x000fe2000bf05070 */
[----:B------:R5:W-:Y:S06]  /*1da0*/  MEMBAR.ALL.CTA ;  /* 0x0000000000007992 */ /* 0x000bec0000008000 */
[----:B-----5:R-:W5:Y:S02]  /*1db0*/  FENCE.VIEW.ASYNC.S ;  /* 0x00000000000073c6 */ /* 0x020f640000000000 */
[----:B-----5:R-:W-:Y:S06]  /*1dc0*/  BAR.SYNC.DEFER_BLOCKING 0x0 ;  /* 0x0000000000007b1d */ /* 0x020fec0000010000 */
[----:B------:R3:W-:Y:S02]  /*1dd0*/  UTMALDG.2D [UR32], [UR6] ;  /* 0x00000020060075b4 */ /* 0x0007e40008008000 */
[----:B------:R-:W-:Y:S06]  /*1de0*/  BAR.SYNC.DEFER_BLOCKING 0x0 ;  /* 0x0000000000007b1d */ /* 0x000fec0000010000 */
[----:B------:R-:W5:Y:S02]  /*1df0*/  SYNCS.PHASECHK.TRANS64.TRYWAIT P0, [UR10+0xc000], R3 ;  /* 0x00c00003ff0075a7 */ /* 0x000f64000800110a */
[----:B---3-5:R-:W-:Y:S05]  /*1e00*/  @!P0 BRA `(.L_x_57) ;  /* 0x0000001000448947 */ /* 0x028fea0003800000 */
.L_x_68:
[----:B------:R-:W-:Y:S05]  /*1e10*/  BRA.U UP0, `(.L_x_58) ;  /* 0x0000000100347547 */ /* 0x000fea000b800000 */
[----:B------:R-:W-:Y:S01]  /*1e20*/  UMOV UR24, 0x0 ;  /* 0x0000000000187882 */ /* 0x000fe20000000000 */
[----:B------:R-:W-:Y:S01]  /*1e30*/  UMOV UR25, 0x8410490 ;  /* 0x0841049000197882 */ /* 0x000fe20000000000 */
[----:B------:R-:W-:Y:S01]  /*1e40*/  UMOV UR28, 0x0 ;  /* 0x00000000001c7882 */ /* 0x000fe20000000000 */
[----:B------:R-:W-:Y:S01]  /*1e50*/  UMOV UR29, 0x8410490 ;  /* 0x08410490001d7882 */ /* 0x000fe20000000000 */
[----:B------:R-:W-:Y:S01]  /*1e60*/  UMOV UR32, 0x0 ;  /* 0x0000000000207882 */ /* 0x000fe20000000000 */
[----:B------:R-:W-:Y:S01]  /*1e70*/  UMOV UR33, 0x8410490 ;  /* 0x0841049000217882 */ /* 0x000fe20000000000 */
[----:B------:R3:W-:Y:S01]  /*1e80*/  UTCHMMA gdesc[UR16], gdesc[UR18], tmem[UR36], tmem[UR24], idesc[UR25], UPT ;  /* 0x00ff1812100075ea */ /* 0x0007e2000b800024 */
[----:B------:R-:W-:Y:S01]  /*1e90*/  UMOV UR34, 0x0 ;  /* 0x0000000000227882 */ /* 0x000fe20000000000 */
[----:B------:R-:W-:Y:S01]  /*1ea0*/  UMOV UR35, 0x8410490 ;  /* 0x0841049000237882 */ /* 0x000fe20000000000 */
[----:B------:R3:W-:Y:S01]  /*1eb0*/  UTCHMMA gdesc[UR22], gdesc[UR20], tmem[UR36], tmem[UR28], idesc[UR29], UPT ;  /* 0x00ff1c14160075ea */ /* 0x0007e2000b800024 */
[----:B------:R3:W-:Y:S01]  /*1ec0*/  UTCHMMA gdesc[UR30], gdesc[UR38], tmem[UR36], tmem[UR32], idesc[UR33], UPT ;  /* 0x00ff20261e0075ea */ /* 0x0007e2000b800024 */
[----:B------:R3:W-:Y:S01]  /*1ed0*/  UTCHMMA gdesc[UR40], gdesc[UR42], tmem[UR36], tmem[UR34], idesc[UR35], UPT ;  /* 0x00ff222a280075ea */ /* 0x0007e2000b800024 */
[----:B------:R-:W-:Y:S01]  /*1ee0*/  NOP ;  /* 0x0000000000007918 */ /* 0x000fe20000000000 */
.L_x_58:
[----:B------:R-:W-:-:S04]  /*1ef0*/  ELECT P0, URZ, PT ;  /* 0x0000000000ff782f */ /* 0x000fc80003800000 */
[----:B------:R-:W-:-:S13]  /*1f00*/  ISETP.LT.U32.AND P0, PT, R10, 0x20, P0 ;  /* 0x000000200a00780c */ /* 0x000fda0000701070 */
[----:B------:R-:W-:Y:S01]  /*1f10*/  VOTEU.ANY UP0, P0 ;  /* 0x0000000000ff7886 */ /* 0x000fe20000000100 */
[----:B------:R-:W-:-:S04]  /*1f20*/  VOTEU.ANY UP1, P0 ;  /* 0x0000000000ff7886 */ /* 0x000fc80000020100 */
[----:B---3--:R-:W-:Y:S02]  /*1f30*/  @UP0 UMOV UR24, UR4 ;  /* 0x0000000400180c82 */ /* 0x008fe40008000000 */
[----:B------:R3:W-:Y:S01]  /*1f40*/  @UP1 UTCBAR [UR24], URZ ;  /* 0x000000ff180013e9 */ /* 0x0007e200080000ff */
[----:B------:R-:W-:Y:S06]  /*1f50*/  BAR.SYNC.DEFER_BLOCKING 0x0 ;  /* 0x0000000000007b1d */ /* 0x000fec0000010000 */
[----:B------:R-:W5:Y:S02]  /*1f60*/  SYNCS.PHASECHK.TRANS64.TRYWAIT P0, [UR10+0xc010], R3 ;  /* 0x00c01003ff0075a7 */ /* 0x000f64000800110a */
[----:B---3-5:R-:W-:Y:S05]  /*1f70*/  @!P0 BRA `(.L_x_59) ;  /* 0x0000000c00f48947 */ /* 0x028fea0003800000 */
.L_x_69:
[----:B------:R-:W-:Y:S01]  /*1f80*/  UIADD3 UR26, UPT, UPT, UR26, 0x40, URZ ;  /* 0x000000401a1a7890 */ /* 0x000fe2000fffe0ff */
[----:B------:R-:W-:-:S03]  /*1f90*/  LOP3.LUT R2, R2, 0x1, RZ, 0x3c, !PT ;  /* 0x0000000102027812 */ /* 0x000fc600078e3cff */
[----:B--2---:R-:W-:-:S09]  /*1fa0*/  UISETP.GE.AND UP0, UPT, UR26, UR37, UPT ;  /* 0x000000251a00728c */ /* 0x004fd2000bf06270 */
[----:B------:R-:W-:Y:S05]  /*1fb0*/  BRA.U !UP0, `(.L_x_60) ;  /* 0xfffffffd08307547 */ /* 0x000fea000b83ffff */
.L_x_53:
[----:B---3-5:R-:W-:Y:S06]  /*1fc0*/  BAR.SYNC.DEFER_BLOCKING 0x0 ;  /* 0x0000000000007b1d */ /* 0x028fec0000010000 */
[----:B------:R-:W-:Y:S04]  /*1fd0*/  BSSY.RECONVERGENT B4, `(.L_x_61) ;  /* 0x0000004000047945 */ /* 0x000fe80003800200 */
[----:B------:R-:W-:Y:S05]  /*1fe0*/  @P2 BRA `(.L_x_62) ;  /* 0x0000000000082947 */ /* 0x000fea0003800000 */
[----:B------:R-:W3:Y:S02]  /*1ff0*/  SYNCS.CCTL.IV [UR10+0xc000] ;  /* 0x00c00000ff0079b1 */ /* 0x000ee4000800000a */
[----:B---3--:R-:W3:Y:S02]  /*2000*/  SYNCS.CCTL.IV [UR10+0xc010] ;  /* 0x00c01000ff0079b1 */ /* 0x008ee4000800000a */
.L_x_62:
[----:B--2---:R-:W-:Y:S05]  /*2010*/  BSYNC.RECONVERGENT B4 ;  /* 0x0000000000047941 */ /* 0x004fea0003800200 */
.L_x_61:
[----:B------:R-:W-:Y:S01]  /*2020*/  ULOP3.LUT UR15, UR15, 0x3, URZ, 0xc0, !UPT ;  /* 0x000000030f0f7892 */ /* 0x000fe2000f8ec0ff */
[C---:B------:R-:W-:Y:S01]  /*2030*/  IMAD.SHL.U32 R2, R0.reuse, 0x80, RZ ;  /* 0x0000008000027824 */ /* 0x040fe200078e00ff */
[----:B------:R-:W-:Y:S01]  /*2040*/  USHF.L.U32 UR6, UR11, 0x7, URZ ;  /* 0x000000070b067899 */ /* 0x000fe200080006ff */
[----:B------:R-:W-:Y:S01]  /*2050*/  IMAD.SHL.U32 R3, R0, 0x10, RZ ;  /* 0x0000001000037824 */ /* 0x000fe200078e00ff */
[----:B------:R-:W-:Y:S02]  /*2060*/  ULEA UR4, UR15, UR36, 0x15 ;  /* 0x000000240f047291 */ /* 0x000fe4000f8ea8ff */
[----:B------:R-:W-:Y:S01]  /*2070*/  LOP3.LUT R0, R2, 0x3f80, RZ, 0xc0, !PT ;  /* 0x00003f8002007812 */ /* 0x000fe200078ec0ff */
[----:B------:R-:W-:Y:S01]  /*2080*/  ULEA UR5, UR15, UR14, 0x6 ;  /* 0x0000000e0f057291 */ /* 0x000fe2000f8e30ff */
[----:B------:R-:W-:Y:S02]  /*2090*/  ELECT P0, URZ, PT ;  /* 0x0000000000ff782f */ /* 0x000fe40003800000 */
[----:B------:R-:W-:-:S03]  /*20a0*/  LOP3.LUT R0, R0, 0x70, R3, 0xf8, !PT ;  /* 0x0000007000007812 */ /* 0x000fc600078ef803 */
[----:B------:R-:W2:Y:S01]  /*20b0*/  LDTM.x64 R96, tmem[UR4] ;  /* 0x00000004006079ee */ /* 0x000ea20008340000 */
[C---:B------:R-:W-:Y:S02]  /*20c0*/  LOP3.LUT R2, R0.reuse, 0x10, RZ, 0x3c, !PT ;  /* 0x0000001000027812 */ /* 0x040fe400078e3cff */
[----:B------:R-:W-:Y:S02]  /*20d0*/  LOP3.LUT R3, R0, 0x20, RZ, 0x3c, !PT ;  /* 0x0000002000037812 */ /* 0x000fe400078e3cff */
[----:B--2---:R-:W-:Y:S02]  /*20e0*/  F2FP.BF16.F32.PACK_AB R160, R97, R96 ;  /* 0x0000006061a0723e */ /* 0x004fe400000010ff */
[----:B------:R-:W-:Y:S02]  /*20f0*/  F2FP.BF16.F32.PACK_AB R161, R99, R98 ;  /* 0x0000006263a1723e */ /* 0x000fe400000010ff */
[----:B------:R-:W-:Y:S02]  /*2100*/  F2FP.BF16.F32.PACK_AB R162, R101, R100 ;  /* 0x0000006465a2723e */ /* 0x000fe400000010ff */
[----:B------:R-:W-:-:S02]  /*2110*/  F2FP.BF16.F32.PACK_AB R163, R103, R102 ;  /* 0x0000006667a3723e */ /* 0x000fc400000010ff */
[----:B------:R-:W-:Y:S02]  /*2120*/  F2FP.BF16.F32.PACK_AB R164, R105, R104 ;  /* 0x0000006869a4723e */ /* 0x000fe400000010ff */
[----:B------:R-:W-:Y:S02]  /*2130*/  F2FP.BF16.F32.PACK_AB R165, R107, R106 ;  /* 0x0000006a6ba5723e */ /* 0x000fe400000010ff */
[----:B------:R-:W-:Y:S02]  /*2140*/  F2FP.BF16.F32.PACK_AB R166, R109, R108 ;  /* 0x0000006c6da6723e */ /* 0x000fe400000010ff */
[----:B------:R-:W-:Y:S02]  /*2150*/  F2FP.BF16.F32.PACK_AB R167, R111, R110 ;  /* 0x0000006e6fa7723e */ /* 0x000fe400000010ff */
[----:B------:R-:W2:Y:S01]  /*2160*/  LDTM.x64 R48, tmem[UR4+0x40] ;  /* 0x00004004003079ee */ /* 0x000ea20008340000 */
[----:B------:R-:W-:Y:S02]  /*2170*/  F2FP.BF16.F32.PACK_AB R112, R113, R112 ;  /* 0x000000707170723e */ /* 0x000fe400000010ff */
[----:B------:R-:W-:-:S02]  /*2180*/  F2FP.BF16.F32.PACK_AB R120, R121, R120 ;  /* 0x000000787978723e */ /* 0x000fc400000010ff */
[----:B------:R-:W-:Y:S02]  /*2190*/  F2FP.BF16.F32.PACK_AB R128, R129, R128 ;  /* 0x000000808180723e */ /* 0x000fe400000010ff */
[----:B------:R-:W-:Y:S02]  /*21a0*/  F2FP.BF16.F32.PACK_AB R113, R115, R114 ;  /* 0x000000727371723e */ /* 0x000fe400000010ff */
[----:B------:R-:W-:Y:S02]  /*21b0*/  F2FP.BF16.F32.PACK_AB R121, R123, R122 ;  /* 0x0000007a7b79723e */ /* 0x000fe400000010ff */
[----:B------:R-:W-:Y:S02]  /*21c0*/  F2FP.BF16.F32.PACK_AB R129, R131, R130 ;  /* 0x000000828381723e */ /* 0x000fe400000010ff */
[----:B------:R-:W-:Y:S02]  /*21d0*/  F2FP.BF16.F32.PACK_AB R114, R117, R116 ;  /* 0x000000747572723e */ /* 0x000fe400000010ff */
[----:B------:R-:W-:-:S02]  /*21e0*/  F2FP.BF16.F32.PACK_AB R115, R119, R118 ;  /* 0x000000767773723e */ /* 0x000fc400000010ff */
[----:B------:R-:W-:Y:S02]  /*21f0*/  F2FP.BF16.F32.PACK_AB R122, R125, R124 ;  /* 0x0000007c7d7a723e */ /* 0x000fe400000010ff */
[----:B------:R-:W-:Y:S02]  /*2200*/  F2FP.BF16.F32.PACK_AB R123, R127, R126 ;  /* 0x0000007e7f7b723e */ /* 0x000fe400000010ff */
[----:B------:R-:W-:Y:S02]  /*2210*/  F2FP.BF16.F32.PACK_AB R130, R133, R132 ;  /* 0x000000848582723e */ /* 0x000fe400000010ff */
[----:B------:R-:W-:Y:S02]  /*2220*/  F2FP.BF16.F32.PACK_AB R136, R137, R136 ;  /* 0x000000888988723e */ /* 0x000fe400000010ff */
[----:B--2---:R-:W-:Y:S02]  /*2230*/  F2FP.BF16.F32.PACK_AB R116, R49, R48 ;  /* 0x000000303174723e */ /* 0x004fe400000010ff */
        /* <DEDUP_REMOVED lines=9> */
[----:B----4-:R-:W2:Y:S01]  /*22d0*/  LDTM.x64 R4, tmem[UR4+0x80] ;  /* 0x00008004000479ee */ /* 0x010ea20008340000 */
        /* <DEDUP_REMOVED lines=63> */
[----:B------:R-:W-:Y:S01]  /*26d0*/  NOP ;  /* 0x0000000000007918 */ /* 0x000fe20000000000 */
[----:B--23--:R-:W-:Y:S01]  /*26e0*/  BAR.SYNC.DEFER_BLOCKING 0x0 ;  /* 0x0000000000007b1d */ /* 0x00cfe20000010000 */
[----:B------:R-:W-:Y:S01]  /*26f0*/  F2FP.BF16.F32.PACK_AB R152, R153, R152 ;  /* 0x000000989998723e */ /* 0x000fe200000010ff */
[----:B------:R-:W-:Y:S01]  /*2700*/  ULEA UR4, UR15, UR10, 0xe ;  /* 0x0000000a0f047291 */ /* 0x000fe2000f8e70ff */
[----:B------:R-:W-:-:S02]  /*2710*/  F2FP.BF16.F32.PACK_AB R153, R155, R154 ;  /* 0x0000009a9b99723e */ /* 0x000fc400000010ff */
[----:B------:R-:W-:Y:S02]  /*2720*/  F2FP.BF16.F32.PACK_AB R154, R157, R156 ;  /* 0x0000009c9d9a723e */ /* 0x000fe400000010ff */
[----:B------:R-:W-:Y:S02]  /*2730*/  F2FP.BF16.F32.PACK_AB R155, R159, R158 ;  /* 0x0000009e9f9b723e */ /* 0x000fe400000010ff */
[----:B------:R-:W-:Y:S02]  /*2740*/  F2FP.BF16.F32.PACK_AB R4, R5, R4 ;  /* 0x000000040504723e */ /* 0x000fe400000010ff */
[----:B------:R-:W-:Y:S01]  /*2750*/  F2FP.BF16.F32.PACK_AB R5, R7, R6 ;  /* 0x000000060705723e */ /* 0x000fe200000010ff */
[----:B------:R-:W-:Y:S01]  /*2760*/  STS.128 [R0+UR10], R160 ;  /* 0x000000a000007988 */ /* 0x000fe20008000c0a */
[----:B------:R-:W-:Y:S02]  /*2770*/  F2FP.BF16.F32.PACK_AB R12, R13, R12 ;  /* 0x0000000c0d0c723e */ /* 0x000fe400000010ff */
[----:B------:R-:W-:Y:S01]  /*2780*/  F2FP.BF16.F32.PACK_AB R6, R9, R8 ;  /* 0x000000080906723e */ /* 0x000fe200000010ff */
[----:B------:R-:W-:Y:S01]  /*2790*/  STS.128 [R0+UR10+0x4000], R116 ;  /* 0x0040007400007988 */ /* 0x000fe20008000c0a */
[----:B------:R-:W-:-:S02]  /*27a0*/  F2FP.BF16.F32.PACK_AB R7, R11, R10 ;  /* 0x0000000a0b07723e */ /* 0x000fc400000010ff */
[----:B------:R-:W-:Y:S01]  /*27b0*/  F2FP.BF16.F32.PACK_AB R13, R15, R14 ;  /* 0x0000000e0f0d723e */ /* 0x000fe200000010ff */
[----:B------:R-:W-:Y:S01]  /*27c0*/  STS.128 [R0+UR10+0x8000], R68 ;  /* 0x0080004400007988 */ /* 0x000fe20008000c0a */
[----:B------:R-:W-:Y:S02]  /*27d0*/  F2FP.BF16.F32.PACK_AB R20, R21, R20 ;  /* 0x000000141514723e */ /* 0x000fe400000010ff */
[----:B------:R-:W-:Y:S01]  /*27e0*/  F2FP.BF16.F32.PACK_AB R14, R17, R16 ;  /* 0x00000010110e723e */ /* 0x000fe200000010ff */
[----:B------:R2:W-:Y:S01]  /*27f0*/  STS.128 [R0+UR10+0xc000], R4 ;  /* 0x00c0000400007988 */ /* 0x0005e20008000c0a */
[----:B------:R-:W-:Y:S02]  /*2800*/  F2FP.BF16.F32.PACK_AB R15, R19, R18 ;  /* 0x00000012130f723e */ /* 0x000fe400000010ff */
[----:B------:R-:W-:Y:S01]  /*2810*/  F2FP.BF16.F32.PACK_AB R21, R23, R22 ;  /* 0x000000161715723e */ /* 0x000fe200000010ff */
[----:B------:R-:W-:Y:S01]  /*2820*/  STS.128 [R2+UR10], R164 ;  /* 0x000000a402007988 */ /* 0x000fe20008000c0a */
[----:B------:R-:W-:-:S02]  /*2830*/  F2FP.BF16.F32.PACK_AB R22, R25, R24 ;  /* 0x000000181916723e */ /* 0x000fc400000010ff */
[----:B------:R-:W-:Y:S01]  /*2840*/  F2FP.BF16.F32.PACK_AB R23, R27, R26 ;  /* 0x0000001a1b17723e */ /* 0x000fe200000010ff */
[----:B------:R-:W-:Y:S01]  /*2850*/  STS.128 [R2+UR10+0x4000], R124 ;  /* 0x0040007c02007988 */ /* 0x000fe20008000c0a */
[----:B------:R-:W-:Y:S02]  /*2860*/  F2FP.BF16.F32.PACK_AB R28, R29, R28 ;  /* 0x0000001c1d1c723e */ /* 0x000fe400000010ff */
[----:B------:R-:W-:Y:S01]  /*2870*/  F2FP.BF16.F32.PACK_AB R29, R31, R30 ;  /* 0x0000001e1f1d723e */ /* 0x000fe200000010ff */
[----:B------:R-:W-:Y:S01]  /*2880*/  STS.128 [R2+UR10+0x8000], R76 ;  /* 0x0080004c02007988 */ /* 0x000fe20008000c0a */
[----:B------:R-:W-:Y:S02]  /*2890*/  F2FP.BF16.F32.PACK_AB R36, R37, R36 ;  /* 0x000000242524723e */ /* 0x000fe400000010ff */
[----:B------:R-:W-:Y:S01]  /*28a0*/  F2FP.BF16.F32.PACK_AB R30, R33, R32 ;  /* 0x00000020211e723e */ /* 0x000fe200000010ff */
[----:B------:R3:W-:Y:S01]  /*28b0*/  STS.128 [R2+UR10+0xc000], R12 ;  /* 0x00c0000c02007988 */ /* 0x0007e20008000c0a */
[----:B------:R-:W-:-:S02]  /*28c0*/  F2FP.BF16.F32.PACK_AB R31, R35, R34 ;  /* 0x00000022231f723e */ /* 0x000fc400000010ff */
[----:B------:R-:W-:Y:S01]  /*28d0*/  F2FP.BF16.F32.PACK_AB R37, R39, R38 ;  /* 0x000000262725723e */ /* 0x000fe200000010ff */
[----:B------:R-:W-:Y:S01]  /*28e0*/  STS.128 [R3+UR10], R112 ;  /* 0x0000007003007988 */ /* 0x000fe20008000c0a */
[----:B------:R-:W-:Y:S02]  /*28f0*/  F2FP.BF16.F32.PACK_AB R44, R45, R44 ;  /* 0x0000002c2d2c723e */ /* 0x000fe400000010ff */
[----:B------:R-:W-:Y:S01]  /*2900*/  LOP3.LUT R8, R0, 0x30, RZ, 0x3c, !PT ;  /* 0x0000003000087812 */ /* 0x000fe200078e3cff */
[----:B------:R-:W-:Y:S01]  /*2910*/  STS.128 [R3+UR10+0x4000], R132 ;  /* 0x0040008403007988 */ /* 0x000fe20008000c0a */
[----:B------:R-:W-:Y:S02]  /*2920*/  F2FP.BF16.F32.PACK_AB R38, R41, R40 ;  /* 0x000000282926723e */ /* 0x000fe400000010ff */
[----:B------:R-:W-:Y:S01]  /*2930*/  F2FP.BF16.F32.PACK_AB R39, R43, R42 ;  /* 0x0000002a2b27723e */ /* 0x000fe200000010ff */
[----:B------:R-:W-:Y:S01]  /*2940*/  STS.128 [R3+UR10+0x8000], R84 ;  /* 0x0080005403007988 */ /* 0x000fe20008000c0a */
[----:B------:R-:W-:-:S02]  /*2950*/  F2FP.BF16.F32.PACK_AB R45, R47, R46 ;  /* 0x0000002e2f2d723e */ /* 0x000fc400000010ff */
[----:B------:R-:W-:Y:S01]  /*2960*/  F2FP.BF16.F32.PACK_AB R52, R53, R52 ;  /* 0x000000343534723e */ /* 0x000fe200000010ff */
[----:B------:R4:W-:Y:S01]  /*2970*/  STS.128 [R3+UR10+0xc000], R20 ;  /* 0x00c0001403007988 */ /* 0x0009e20008000c0a */
[----:B--2---:R-:W-:Y:S02]  /*2980*/  LOP3.LUT R4, R0, 0x40, RZ, 0x3c, !PT ;  /* 0x0000004000047812 */ /* 0x004fe400078e3cff */
[----:B------:R-:W-:Y:S01]  /*2990*/  F2FP.BF16.F32.PACK_AB R46, R49, R48 ;  /* 0x00000030312e723e */ /* 0x000fe200000010ff */
[----:B------:R2:W-:Y:S01]  /*29a0*/  STS.128 [R8+UR10], R120 ;  /* 0x0000007808007988 */ /* 0x0005e20008000c0a */
[----:B------:R-:W-:Y:S02]  /*29b0*/  F2FP.BF16.F32.PACK_AB R47, R51, R50 ;  /* 0x00000032332f723e */ /* 0x000fe400000010ff */
[----:B------:R-:W-:Y:S01]  /*29c0*/  F2FP.BF16.F32.PACK_AB R53, R55, R54 ;  /* 0x000000363735723e */ /* 0x000fe200000010ff */
[----:B------:R2:W-:Y:S01]  /*29d0*/  STS.128 [R8+UR10+0x4000], R72 ;  /* 0x0040004808007988 */ /* 0x0005e20008000c0a */
[----:B------:R-:W-:-:S02]  /*29e0*/  F2FP.BF16.F32.PACK_AB R60, R61, R60 ;  /* 0x0000003c3d3c723e */ /* 0x000fc400000010ff */
[C---:B---3--:R-:W-:Y:S01]  /*29f0*/  LOP3.LUT R2, R0.reuse, 0x50, RZ, 0x3c, !PT ;  /* 0x0000005000027812 */ /* 0x048fe200078e3cff */
[----:B------:R2:W-:Y:S01]  /*2a00*/  STS.128 [R8+UR10+0x8000], R92 ;  /* 0x0080005c08007988 */ /* 0x0005e20008000c0a */
[----:B------:R-:W-:Y:S02]  /*2a10*/  F2FP.BF16.F32.PACK_AB R54, R57, R56 ;  /* 0x000000383936723e */ /* 0x000fe400000010ff */
[----:B------:R-:W-:Y:S01]  /*2a20*/  F2FP.BF16.F32.PACK_AB R55, R59, R58 ;  /* 0x0000003a3b37723e */ /* 0x000fe200000010ff */
[----:B------:R2:W-:Y:S01]  /*2a30*/  STS.128 [R8+UR10+0xc000], R28 ;  /* 0x00c0001c08007988 */ /* 0x0005e20008000c0a */
[----:B------:R-:W-:Y:S02]  /*2a40*/  F2FP.BF16.F32.PACK_AB R61, R63, R62 ;  /* 0x0000003e3f3d723e */ /* 0x000fe400000010ff */
[----:B----4-:R-:W-:Y:S01]  /*2a50*/  LOP3.LUT R3, R0, 0x60, RZ, 0x3c, !PT ;  /* 0x0000006000037812 */ /* 0x010fe200078e3cff */
[----:B------:R2:W-:Y:S01]  /*2a60*/  STS.128 [R4+UR10], R128 ;  /* 0x0000008004007988 */ /* 0x0005e20008000c0a */
[----:B------:R-:W-:-:S02]  /*2a70*/  F2FP.BF16.F32.PACK_AB R62, R65, R64 ;  /* 0x00000040413e723e */ /* 0x000fc400000010ff */
[----:B------:R-:W-:Y:S01]  /*2a80*/  F2FP.BF16.F32.PACK_AB R63, R67, R66 ;  /* 0x00000042433f723e */ /* 0x000fe200000010ff */
[----:B------:R2:W-:Y:S01]  /*2a90*/  STS.128 [R4+UR10+0x4000], R80 ;  /* 0x0040005004007988 */ /* 0x0005e20008000c0a */
[----:B------:R-:W-:-:S03]  /*2aa0*/  LOP3.LUT R0, R0, 0x70, RZ, 0x3c, !PT ;  /* 0x0000007000007812 */ /* 0x000fc600078e3cff */
[----:B------:R2:W-:Y:S04]  /*2ab0*/  STS.128 [R4+UR10+0x8000], R100 ;  /* 0x0080006404007988 */ /* 0x0005e80008000c0a */
[----:B------:R2:W-:Y:S04]  /*2ac0*/  STS.128 [R4+UR10+0xc000], R36 ;  /* 0x00c0002404007988 */ /* 0x0005e80008000c0a */
[----:B------:R2:W-:Y:S04]  /*2ad0*/  STS.128 [R2+UR10], R136 ;  /* 0x0000008802007988 */ /* 0x0005e80008000c0a */
[----:B------:R2:W-:Y:S04]  /*2ae0*/  STS.128 [R2+UR10+0x4000], R88 ;  /* 0x0040005802007988 */ /* 0x0005e80008000c0a */
        /* <DEDUP_REMOVED lines=9> */
[----:B------:R2:W-:Y:S01]  /*2b80*/  STS.128 [R0+UR10+0xc000], R60 ;  /* 0x00c0003c00007988 */ /* 0x0005e20008000c0a */
[----:B------:R3:W-:Y:S06]  /*2b90*/  MEMBAR.ALL.CTA ;  /* 0x0000000000007992 */ /* 0x0007ec0000008000 */
[----:B---3--:R-:W3:Y:S02]  /*2ba0*/  FENCE.VIEW.ASYNC.S ;  /* 0x00000000000073c6 */ /* 0x008ee40000000000 */
[----:B---3--:R-:W-:Y:S06]  /*2bb0*/  BAR.SYNC.DEFER_BLOCKING 0x0 ;  /* 0x0000000000007b1d */ /* 0x008fec0000010000 */
[----:B------:R2:W-:Y:S01]  /*2bc0*/  UTMASTG.2D [UR4], [UR12] ;  /* 0x000000040c0073b5 */ /* 0x0005e20008008000 */
[----:B------:R0:W-:Y:S01]  /*2bd0*/  UTMACMDFLUSH ;  /* 0x00000000000079b7 */ /* 0x0001e20000000000 */
[----:B------:R-:W-:-:S04]  /*2be0*/  DEPBAR.LE SB0, 0x0 ;  /* 0x000080000000791a */ /* 0x000fc80000000000 */
[----:B------:R-:W-:Y:S08]  /*2bf0*/  BAR.SYNC.DEFER_BLOCKING 0x0 ;  /* 0x0000000000007b1d */ /* 0x000ff00000010000 */
[----:B------:R-:W-:Y:S06]  /*2c00*/  BAR.SYNC.DEFER_BLOCKING 0x0 ;  /* 0x0000000000007b1d */ /* 0x000fec0000010000 */
[----:B--2---:R-:W-:Y:S05]  /*2c10*/  @P1 BRA `(.L_x_63) ;  /* 0x0000000000a01947 */ /* 0x004fea0003800000 */
[----:B------:R-:W2:Y:S01]  /*2c20*/  S2UR UR5, SR_CgaCtaId ;  /* 0x00000000000579c3 */ /* 0x000ea20000008800 */
[----:B------:R-:W-:Y:S01]  /*2c30*/  NOP ;  /* 0x0000000000007918 */ /* 0x000fe20000000000 */
[----:B------:R-:W-:Y:S01]  /*2c40*/  UMOV UR4, 0x50 ;  /* 0x0000005000047882 */ /* 0x000fe20000000000 */
[----:B------:R-:W-:Y:S02]  /*2c50*/  IMAD.U32 R0, RZ, RZ, UR36 ;  /* 0x00000024ff007e24 */ /* 0x000fe4000f8e00ff */
[----:B------:R-:W-:Y:S02]  /*2c60*/  IMAD.MOV.U32 R3, RZ, RZ, 0xff ;  /* 0x000000ffff037424 */ /* 0x000fe400078e00ff */
[----:B------:R-:W-:Y:S01]  /*2c70*/  IMAD.MOV.U32 R7, RZ, RZ, 0x1 ;  /* 0x00000001ff077424 */ /* 0x000fe200078e00ff */
[----:B------:R-:W-:-:S04]  /*2c80*/  LOP3.LUT R0, R0, 0xffff, RZ, 0xc0, !PT ;  /* 0x0000ffff00007812 */ /* 0x000fc800078ec0ff */
[----:B------:R-:W-:-:S05]  /*2c90*/  SHF.R.U32.HI R0, RZ, 0x5, R0 ;  /* 0x00000005ff007819 */ /* 0x000fca0000011600 */
[----:B------:R-:W-:Y:S01]  /*2ca0*/  VIADD R2, R0, 0x10 ;  /* 0x0000001000027836 */ /* 0x000fe20000000000 */
[----:B------:R-:W-:Y:S01]  /*2cb0*/  SHF.L.U32 R0, R3, R0, RZ ;  /* 0x0000000003007219 */ /* 0x000fe200000006ff */
[----:B--2---:R-:W-:-:S03]  /*2cc0*/  ULEA UR6, UR5, UR4, 0x18 ;  /* 0x0000000405067291 */ /* 0x004fc6000f8ec0ff */
[----:B------:R-:W-:-:S04]  /*2cd0*/  SHF.L.U32 R3, R7, R2, RZ ;  /* 0x0000000207037219 */ /* 0x000fc800000006ff */
[----:B------:R-:W-:Y:S02]  /*2ce0*/  LOP3.LUT R0, R3, R0, RZ, 0xfc, !PT ;  /* 0x0000000003007212 */ /* 0x000fe400078efcff */
[----:B------:R-:W2:Y:S02]  /*2cf0*/  LDS R5, [UR6] ;  /* 0x00000006ff057984 */ /* 0x000ea40008000800 */
[C---:B------:R-:W-:Y:S02]  /*2d00*/  LOP3.LUT R2, R0.reuse, 0xffff, RZ, 0xc0, !PT ;  /* 0x0000ffff00027812 */ /* 0x040fe400078ec0ff */
[----:B--2---:R-:W-:-:S04]  /*2d10*/  LOP3.LUT R3, R0, 0xffff, R5, 0x80, !PT ;  /* 0x0000ffff00037812 */ /* 0x004fc800078e8005 */
[----:B------:R-:W-:-:S13]  /*2d20*/  ISETP.NE.AND P0, PT, R3, R2, PT ;  /* 0x000000020300720c */ /* 0x000fda0003f05270 */
[----:B------:R-:W-:Y:S05]  /*2d30*/  @P0 BRA `(.L_x_64) ;  /* 0x0000000000500947 */ /* 0x000fea0003800000 */
[----:B------:R-:W-:Y:S02]  /*2d40*/  SHF.R.U32.HI R5, RZ, 0x10, R5 ;  /* 0x00000010ff057819 */ /* 0x000fe40000011605 */
[----:B------:R-:W-:-:S04]  /*2d50*/  SHF.R.U32.HI R2, RZ, 0x10, R0 ;  /* 0x00000010ff027819 */ /* 0x000fc80000011600 */
[----:B------:R-:W-:-:S04]  /*2d60*/  LOP3.LUT R5, R5, R2, RZ, 0xc0, !PT ;  /* 0x0000000205057212 */ /* 0x000fc800078ec0ff */
[----:B------:R-:W-:-:S13]  /*2d70*/  ISETP.NE.AND P0, PT, R5, R2, PT ;  /* 0x000000020500720c */ /* 0x000fda0003f05270 */
[----:B------:R-:W-:Y:S05]  /*2d80*/  @P0 BRA `(.L_x_65) ;  /* 0x0000000000300947 */ /* 0x000fea0003800000 */
[----:B------:R-:W-:Y:S01]  /*2d90*/  R2UR UR4, R0 ;  /* 0x00000000000472ca */ /* 0x000fe200000e0000 */
[----:B------:R-:W-:Y:S01]  /*2da0*/  VOTEU.ANY UR5, UPT, PT ;  /* 0x0000000000057886 */ /* 0x000fe200038e0100 */
[----:B------:R-:W2:Y:S01]  /*2db0*/  S2R R0, SR_LANEID ;  /* 0x0000000000007919 */ /* 0x000ea20000000000 */
[----:B------:R-:W-:-:S10]  /*2dc0*/  UFLO.U32 UR5, UR5 ;  /* 0x00000005000572bd */ /* 0x000fd400080e0000 */
[----:B------:R-:W-:-:S06]  /*2dd0*/  ULOP3.LUT UR4, URZ, UR4, URZ, 0x33, !UPT ;  /* 0x00000004ff047292 */ /* 0x000fcc000f8e33ff */
[----:B------:R-:W-:-:S04]  /*2de0*/  IMAD.U32 R2, RZ, RZ, UR4 ;  /* 0x00000004ff027e24 */ /* 0x000fc8000f8e00ff */
[----:B------:R-:W3:Y:S02]  /*2df0*/  REDUX UR7, R2 ;  /* 0x00000000020773c4 */ /* 0x000ee40000000000 */
[----:B------:R4:W-:Y:S01]  /*2e00*/  UTCATOMSWS.AND URZ, UR4 ;  /* 0x0000000400ff79e3 */ /* 0x0009e20008000000 */
[----:B--2---:R-:W-:Y:S01]  /*2e10*/  ISETP.EQ.U32.AND P0, PT, R0, UR5, PT ;  /* 0x0000000500007c0c */ /* 0x004fe2000bf02070 */
[----:B---3--:R-:W-:-:S12]  /*2e20*/  IMAD.U32 R0, RZ, RZ, UR7 ;  /* 0x00000007ff007e24 */ /* 0x008fd8000f8e00ff */
[----:B------:R4:W-:Y:S01]  /*2e30*/  @P0 ATOMS.AND RZ, [UR6], R0 ;  /* 0x00000000ffff098c */ /* 0x0009e2000a800006 */
[----:B------:R-:W-:Y:S05]  /*2e40*/  BRA `(.L_x_63) ;  /* 0x0000000000147947 */ /* 0x000fea0003800000 */
.L_x_65:
[----:B------:R-:W-:-:S07]  /*2e50*/  MOV R2, 0x2e70 ;  /* 0x00002e7000027802 */ /* 0x000fce0000000f00 */
[----:B-1----:R-:W-:Y:S05]  /*2e60*/  CALL.REL.NOINC `($__internal_0_$__cuda_sm10x_tcgen05_guardrail_trap_col_being_dealloced_not_returned_by_alloc) ;  /* 0x0000000000447944 */ /* 0x002fea0003c00000 */
[----:B------:R-:W-:Y:S05]  /*2e70*/  BRA `(.L_x_63) ;  /* 0x0000000000087947 */ /* 0x000fea0003800000 */
.L_x_64:
[----:B------:R-:W-:-:S07]  /*2e80*/  MOV R2, 0x2ea0 ;  /* 0x00002ea000027802 */ /* 0x000fce0000000f00 */
[----:B-1----:R-:W-:Y:S05]  /*2e90*/  CALL.REL.NOINC `($__internal_2_$__cuda_sm10x_tcgen05_guardrail_trap_unallocated_columns_being_dealloced) ;  /* 0x0000000000507944 */ /* 0x002fea0003c00000 */
.L_x_63:
[----:B------:R-:W-:Y:S01]  /*2ea0*/  NOP ;  /* 0x0000000000007918 */ /* 0x000fe20000000000 */
[----:B----4-:R-:W-:Y:S05]  /*2eb0*/  EXIT ;  /* 0x000000000000794d */ /* 0x010fea0003800000 */
.L_x_54:
[----:B------:R-:W2:Y:S02]  /*2ec0*/  SYNCS.PHASECHK.TRANS64.TRYWAIT P0, [UR10+0xc000], RZ ;  /* 0x00c000ffff0075a7 */ /* 0x000ea4000800110a */
[----:B--2---:R-:W-:Y:S05]  /*2ed0*/  @!P0 BRA `(.L_x_54) ;  /* 0xfffffffc00f88947 */ /* 0x004fea000383ffff */
[----:B------:R-:W-:Y:S05]  /*2ee0*/  BRA `(.L_x_66) ;  /* 0xffffffe800ec7947 */ /* 0x000fea000383ffff */
.L_x_56:
[----:B------:R-:W2:Y:S02]  /*2ef0*/  SYNCS.PHASECHK.TRANS64.TRYWAIT P3, [UR10+0xc010], RZ ;  /* 0x00c010ffff0075a7 */ /* 0x000ea4000806110a */
[----:B--2---:R-:W-:Y:S05]  /*2f00*/  @!P3 BRA `(.L_x_56) ;  /* 0xfffffffc00f8b947 */ /* 0x004fea000383ffff */
[----:B------:R-:W-:Y:S05]  /*2f10*/  BRA `(.L_x_67) ;  /* 0xffffffec00487947 */ /* 0x000fea000383ffff */
.L_x_57:
[----:B------:R-:W3:Y:S02]  /*2f20*/  SYNCS.PHASECHK.TRANS64.TRYWAIT P0, [UR10+0xc000], R3 ;  /* 0x00c00003ff0075a7 */ /* 0x000ee4000800110a */
[----:B---3--:R-:W-:Y:S05]  /*2f30*/  @!P0 BRA `(.L_x_57) ;  /* 0xfffffffc00f88947 */ /* 0x008fea000383ffff */
[----:B------:R-:W-:Y:S05]  /*2f40*/  BRA `(.L_x_68) ;  /* 0xffffffec00b07947 */ /* 0x000fea000383ffff */
.L_x_59:
[----:B------:R-:W3:Y:S02]  /*2f50*/  SYNCS.PHASECHK.TRANS64.TRYWAIT P0, [UR10+0xc010], R3 ;  /* 0x00c01003ff0075a7 */ /* 0x000ee4000800110a */
[----:B---3--:R-:W-:Y:S05]  /*2f60*/  @!P0 BRA `(.L_x_59) ;  /* 0xfffffffc00f88947 */ /* 0x008fea000383ffff */
[----:B------:R-:W-:Y:S05]  /*2f70*/  BRA `(.L_x_69) ;  /* 0xfffffff000007947 */ /* 0x000fea000383ffff */
        .weak           $__internal_0_$__cuda_sm10x_tcgen05_guardrail_trap_col_being_dealloced_not_returned_by_alloc
        .type           $__internal_0_$__cuda_sm10x_tcgen05_guardrail_trap_col_being_dealloced_not_returned_by_alloc,@function
        .size           $__internal_0_$__cuda_sm10x_tcgen05_guardrail_trap_col_being_dealloced_not_returned_by_alloc,($__internal_1_$__cuda_sm10x_tcgen05_guardrail_trap_phase_invalid_during_alloc - $__internal_0_$__cuda_sm10x_tcgen05_guardrail_trap_col_being_dealloced_not_returned_by_alloc)
$__internal_0_$__cuda_sm10x_tcgen05_guardrail_trap_col_being_dealloced_not_returned_by_alloc:
[----:B------:R-:W-:Y:S05]  /*2f80*/  BPT.TRAP 0x1 ;  /* 0x000000040000795c */ /* 0x000fea0000300000 */
[----:B------:R-:W-:-:S04]  /*2f90*/  IMAD.MOV.U32 R3, RZ, RZ, 0x0 ;  /* 0x00000000ff037424 */ /* 0x000fc800078e00ff */
[----:B------:R-:W-:Y:S05]  /*2fa0*/  RET.REL.NODEC R2 `(gluon_tcgen05) ;  /* 0xffffffd002147950 */ /* 0x000fea0003c3ffff */
        .weak           $__internal_1_$__cuda_sm10x_tcgen05_guardrail_trap_phase_invalid_during_alloc
        .type           $__internal_1_$__cuda_sm10x_tcgen05_guardrail_trap_phase_invalid_during_alloc,@function
        .size           $__internal_1_$__cuda_sm10x_tcgen05_guardrail_trap_phase_invalid_during_alloc,($__internal_2_$__cuda_sm10x_tcgen05_guardrail_trap_unallocated_columns_being_dealloced - $__internal_1_$__cuda_sm10x_tcgen05_guardrail_trap_phase_invalid_during_alloc)
$__internal_1_$__cuda_sm10x_tcgen05_guardrail_trap_phase_invalid_during_alloc:
[----:B------:R-:W-:Y:S05]  /*2fb0*/  BPT.TRAP 0x1 ;  /* 0x000000040000795c */ /* 0x000fea0000300000 */
[----:B------:R-:W-:-:S04]  /*2fc0*/  IMAD.MOV.U32 R3, RZ, RZ, 0x0 ;  /* 0x00000000ff037424 */ /* 0x000fc800078e00ff */
[----:B------:R-:W-:Y:S05]  /*2fd0*/  RET.REL.NODEC R2 `(gluon_tcgen05) ;  /* 0xffffffd002087950 */ /* 0x000fea0003c3ffff */
        .weak           $__internal_2_$__cuda_sm10x_tcgen05_guardrail_trap_unallocated_columns_being_dealloced
        .type           $__internal_2_$__cuda_sm10x_tcgen05_guardrail_trap_unallocated_columns_being_dealloced,@function
        .size           $__internal_2_$__cuda_sm10x_tcgen05_guardrail_trap_unallocated_columns_being_dealloced,(.L_x_73 - $__internal_2_$__cuda_sm10x_tcgen05_guardrail_trap_unallocated_columns_being_dealloced)
$__internal_2_$__cuda_sm10x_tcgen05_guardrail_trap_unallocated_columns_being_dealloced:
[----:B------:R-:W-:Y:S05]  /*2fe0*/  BPT.TRAP 0x1 ;  /* 0x000000040000795c */ /* 0x000fea0000300000 */
[----:B------:R-:W-:-:S04]  /*2ff0*/  IMAD.MOV.U32 R3, RZ, RZ, 0x0 ;  /* 0x00000000ff037424 */ /* 0x000fc800078e00ff */
[----:B------:R-:W-:Y:S05]  /*3000*/  RET.REL.NODEC R2 `(gluon_tcgen05) ;  /* 0xffffffcc02fc7950 */ /* 0x000fea0003c3ffff */
.L_x_70:
[----:B------:R-:W-:-:S00]  /*3010*/  BRA `(.L_x_70) ;  /* 0xfffffffc00fc7947 */ /* 0x000fc0000383ffff */
[----:B------:R-:W-:-:S00]  /*3020*/  NOP ;  /* 0x0000000000007918 */ /* 0x000fc00000000000 */
        /* <DEDUP_REMOVED lines=13> */
.L_x_73:


//--------------------- .nv.shared.gluon_tcgen05  --------------------------
	.section	.nv.shared.gluon_tcgen05,"aw",@nobits
	.sectionflags	@""
	.align	16
	.zero		1024


//--------------------- .nv.shared.reserved.0     --------------------------
	.section	.nv.shared.reserved.0,"aw",@nobits
	.align	8
	.weak		__nv_reservedSMEM_offset_0_alias
	.size		__nv_reservedSMEM_offset_0_alias, 0, 64
	.other		__nv_reservedSMEM_offset_0_alias,@"STO_CUDA_RESERVED_SHARED STV_DEFAULT"
__nv_reservedSMEM_offset_0_alias:
	.zero		0
.nv.shared.reserved.0:
	.zero		64
	.weak		__nv_reservedSMEM_allocation_phase
	.type		__nv_reservedSMEM_allocation_phase,@object
	.size		__nv_reservedSMEM_allocation_phase,(.L_0 - __nv_reservedSMEM_allocation_phase)
__nv_reservedSMEM_allocation_phase:
	.zero		1
.L_0:
	.zero		7
	.weak		__nv_reservedSMEM_devtool_atexit_pc
	.type		__nv_reservedSMEM_devtool_atexit_pc,@object
	.size		__nv_reservedSMEM_devtool_atexit_pc,(__nv_reservedSMEM_allocation_mask - __nv_reservedSMEM_devtool_atexit_pc)
__nv_reservedSMEM_devtool_atexit_pc:
	.zero		8
	.weak		__nv_reservedSMEM_allocation_mask
	.type		__nv_reservedSMEM_allocation_mask,@object
	.size		__nv_reservedSMEM_allocation_mask,(.L_2 - __nv_reservedSMEM_allocation_mask)
__nv_reservedSMEM_allocation_mask:
	.zero		4
.L_2:


//--------------------- .nv.constant0.gluon_tcgen05 --------------------------
	.section	.nv.constant0.gluon_tcgen05,"a",@progbits
	.sectionflags	@""
	.align	4
.nv.constant0.gluon_tcgen05:
	.zero		976


//--------------------- SYMBOLS --------------------------

	.type		.nv.reservedSmem.offset0,@object
	.size		.nv.reservedSmem.offset0,0x4
	.type		.nv.reservedSmem.cap,@object
	.size		.nv.reservedSmem.cap,0x4
